	.target	sm_100a

	.elftype	@"ET_EXEC"


//--------------------- .note.nv.tkinfo           --------------------------
	.section	.note.nv.tkinfo,"",@"SHT_NOTE"
	.sectionflags	@"SHF_NOTE_NV_TKINFO"
	.tkinfo
        /*0018*/ 	.word	0x00000002
        /*0030*/ 	.string	""
        /*0030*/ 	.string	"ptxas"
        /*0030*/ 	.string	"Cuda compilation tools, release 13.0, V13.0.88"
        /*0030*/ 	.string	"Build cuda_13.0.r13.0/compiler.36424714_0"
        /*0030*/ 	.string	"-arch sm_100a -m 64 "



//--------------------- .note.nv.cuinfo           --------------------------
	.section	.note.nv.cuinfo,"",@"SHT_NOTE"
	.sectionflags	@"SHF_NOTE_NV_CUINFO"
        /*0018*/ 	.short	0x0002
        /*001a*/ 	.short	0x0064
        /*001c*/ 	.short	0x0082
	.zero		2


//--------------------- .nv.info                  --------------------------
	.section	.nv.info,"",@"SHT_CUDA_INFO"
	.align	4


	//----- nvinfo : EIATTR_REGCOUNT
	.align		4
        /*0000*/ 	.byte	0x04, 0x2f
        /*0002*/ 	.short	(.L_19 - .L_18)
	.align		4
.L_18:
        /*0004*/ 	.word	index@(_ZN7cutlass13device_kernelINS_4gemm6kernel13GemmUniversalIN4cute5tupleIJiiiiEEENS1_10collective13CollectiveMmaINS1_35MainloopSm100TmaUmmaWarpSpecializedILi20ELi2ELi4ENS5_IJNS4_1CILi4EEENSA_ILi1EEESC_EEEEENS5_IJNSA_ILi256EEENSA_ILi64EEENSA_ILi32EEEEEENS_10bfloat16_tENS5_IJlSC_lEEESJ_SK_NS4_8TiledMMAINS4_8MMA_AtomIJNS4_26SM100_MMA_F16BF16_2x1SM_SSISJ_SJ_fLi256ELi64ELNS4_4UMMA5MajorE0ELSP_0ELNSO_7ScaleInE0ELSQ_0EEEEEENS4_6LayoutINS5_IJSC_SC_SC_EEENS5_IJNSA_ILi0EEESV_SV_EEEEENS5_IJNS4_10UnderscoreESY_SY_EEEEENS4_18SM100_TMA_2SM_LOADENS4_14ComposedLayoutINS4_7SwizzleILi2ELi4ELi3EEENS4_18smem_ptr_flag_bitsILi16EEENST_INS5_IJNSA_ILi8EEESH_EEENS5_IJSH_SC_EEEEEEEvNS4_8identityENS4_28SM100_TMA_2SM_LOAD_MULTICASTES1B_vS1C_EENS_8epilogue10collective18CollectiveEpilogueINS1F_23Sm100TmaWarpSpecializedILi3ELi2ELi32ELb1ELb0EEEJNS5_IJNSA_ILi128EEESG_SH_EEENS5_IJNST_IS1K_SC_EENST_ISH_SC_EEEEESJ_SK_SJ_SK_NS1F_6fusion15FusionCallbacksIS1J_NS1P_17LinearCombinationISJ_fSJ_fLNS_15FloatRoundStyleE2EEES1L_S1O_JEEENS4_5SM1004TMEM4LOAD26SM100_TMEM_LOAD_32dp32b32xENS4_13SM90_TMA_LOADES1B_NS4_39AutoVectorizingCopyWithAssumedAlignmentILi128EEENS4_14SM90_TMA_STOREES1B_S21_S21_EEEvvEEEEvNT_6ParamsE)
        /*0008*/ 	.word	0x00000078


	//----- nvinfo : EIATTR_FRAME_SIZE
	.align		4
.L_19:
        /*000c*/ 	.byte	0x04, 0x11
        /*000e*/ 	.short	(.L_21 - .L_20)
	.align		4
.L_20:
        /*0010*/ 	.word	index@($__internal_2_$__cuda_sm10x_tcgen05_guardrail_trap_unallocated_columns_being_dealloced)
        /*0014*/ 	.word	0x00000000


	//----- nvinfo : EIATTR_FRAME_SIZE
	.align		4
.L_21:
        /*0018*/ 	.byte	0x04, 0x11
        /*001a*/ 	.short	(.L_23 - .L_22)
	.align		4
.L_22:
        /*001c*/ 	.word	index@($__internal_1_$__cuda_sm10x_tcgen05_guardrail_trap_phase_invalid_during_alloc)
        /*0020*/ 	.word	0x00000000


	//----- nvinfo : EIATTR_FRAME_SIZE
	.align		4
.L_23:
        /*0024*/ 	.byte	0x04, 0x11
        /*0026*/ 	.short	(.L_25 - .L_24)
	.align		4
.L_24:
        /*0028*/ 	.word	index@($__internal_0_$__cuda_sm10x_tcgen05_guardrail_trap_col_being_dealloced_not_returned_by_alloc)
        /*002c*/ 	.word	0x00000000


	//----- nvinfo : EIATTR_FRAME_SIZE
	.align		4
.L_25:
        /*0030*/ 	.byte	0x04, 0x11
        /*0032*/ 	.short	(.L_27 - .L_26)
	.align		4
.L_26:
        /*0034*/ 	.word	index@(_ZN7cutlass13device_kernelINS_4gemm6kernel13GemmUniversalIN4cute5tupleIJiiiiEEENS1_10collective13CollectiveMmaINS1_35MainloopSm100TmaUmmaWarpSpecializedILi20ELi2ELi4ENS5_IJNS4_1CILi4EEENSA_ILi1EEESC_EEEEENS5_IJNSA_ILi256EEENSA_ILi64EEENSA_ILi32EEEEEENS_10bfloat16_tENS5_IJlSC_lEEESJ_SK_NS4_8TiledMMAINS4_8MMA_AtomIJNS4_26SM100_MMA_F16BF16_2x1SM_SSISJ_SJ_fLi256ELi64ELNS4_4UMMA5MajorE0ELSP_0ELNSO_7ScaleInE0ELSQ_0EEEEEENS4_6LayoutINS5_IJSC_SC_SC_EEENS5_IJNSA_ILi0EEESV_SV_EEEEENS5_IJNS4_10UnderscoreESY_SY_EEEEENS4_18SM100_TMA_2SM_LOADENS4_14ComposedLayoutINS4_7SwizzleILi2ELi4ELi3EEENS4_18smem_ptr_flag_bitsILi16EEENST_INS5_IJNSA_ILi8EEESH_EEENS5_IJSH_SC_EEEEEEEvNS4_8identityENS4_28SM100_TMA_2SM_LOAD_MULTICASTES1B_vS1C_EENS_8epilogue10collective18CollectiveEpilogueINS1F_23Sm100TmaWarpSpecializedILi3ELi2ELi32ELb1ELb0EEEJNS5_IJNSA_ILi128EEESG_SH_EEENS5_IJNST_IS1K_SC_EENST_ISH_SC_EEEEESJ_SK_SJ_SK_NS1F_6fusion15FusionCallbacksIS1J_NS1P_17LinearCombinationISJ_fSJ_fLNS_15FloatRoundStyleE2EEES1L_S1O_JEEENS4_5SM1004TMEM4LOAD26SM100_TMEM_LOAD_32dp32b32xENS4_13SM90_TMA_LOADES1B_NS4_39AutoVectorizingCopyWithAssumedAlignmentILi128EEENS4_14SM90_TMA_STOREES1B_S21_S21_EEEvvEEEEvNT_6ParamsE)
        /*0038*/ 	.word	0x00000000


	//----- nvinfo : EIATTR_MIN_STACK_SIZE
	.align		4
.L_27:
        /*003c*/ 	.byte	0x04, 0x12
        /*003e*/ 	.short	(.L_29 - .L_28)
	.align		4
.L_28:
        /*0040*/ 	.word	index@(_ZN7cutlass13device_kernelINS_4gemm6kernel13GemmUniversalIN4cute5tupleIJiiiiEEENS1_10collective13CollectiveMmaINS1_35MainloopSm100TmaUmmaWarpSpecializedILi20ELi2ELi4ENS5_IJNS4_1CILi4EEENSA_ILi1EEESC_EEEEENS5_IJNSA_ILi256EEENSA_ILi64EEENSA_ILi32EEEEEENS_10bfloat16_tENS5_IJlSC_lEEESJ_SK_NS4_8TiledMMAINS4_8MMA_AtomIJNS4_26SM100_MMA_F16BF16_2x1SM_SSISJ_SJ_fLi256ELi64ELNS4_4UMMA5MajorE0ELSP_0ELNSO_7ScaleInE0ELSQ_0EEEEEENS4_6LayoutINS5_IJSC_SC_SC_EEENS5_IJNSA_ILi0EEESV_SV_EEEEENS5_IJNS4_10UnderscoreESY_SY_EEEEENS4_18SM100_TMA_2SM_LOADENS4_14ComposedLayoutINS4_7SwizzleILi2ELi4ELi3EEENS4_18smem_ptr_flag_bitsILi16EEENST_INS5_IJNSA_ILi8EEESH_EEENS5_IJSH_SC_EEEEEEEvNS4_8identityENS4_28SM100_TMA_2SM_LOAD_MULTICASTES1B_vS1C_EENS_8epilogue10collective18CollectiveEpilogueINS1F_23Sm100TmaWarpSpecializedILi3ELi2ELi32ELb1ELb0EEEJNS5_IJNSA_ILi128EEESG_SH_EEENS5_IJNST_IS1K_SC_EENST_ISH_SC_EEEEESJ_SK_SJ_SK_NS1F_6fusion15FusionCallbacksIS1J_NS1P_17LinearCombinationISJ_fSJ_fLNS_15FloatRoundStyleE2EEES1L_S1O_JEEENS4_5SM1004TMEM4LOAD26SM100_TMEM_LOAD_32dp32b32xENS4_13SM90_TMA_LOADES1B_NS4_39AutoVectorizingCopyWithAssumedAlignmentILi128EEENS4_14SM90_TMA_STOREES1B_S21_S21_EEEvvEEEEvNT_6ParamsE)
        /*0044*/ 	.word	0x00000000
.L_29:


//--------------------- .nv.compat                --------------------------
	.section	.nv.compat,"",@"SHT_CUDA_COMPAT_INFO"
	.align	4
        /*0000*/ 	.byte	0x02, 0x09, 0x01, 0x00, 0x02, 0x02, 0x02, 0x00, 0x02, 0x05, 0x05, 0x00, 0x03, 0x07, 0x01, 0x01
        /*0010*/ 	.byte	0x02, 0x03, 0x01, 0x00, 0x02, 0x06, 0x01, 0x00, 0x04, 0x0b, 0x08, 0x00, 0x09, 0x00, 0x00, 0x00
        /*0020*/ 	.byte	0x00, 0x00, 0x00, 0x00


//--------------------- .nv.info._ZN7cutlass13device_kernelINS_4gemm6kernel13GemmUniversalIN4cute5tupleIJiiiiEEENS1_10collective13CollectiveMmaINS1_35MainloopSm100TmaUmmaWarpSpecializedILi20ELi2ELi4ENS5_IJNS4_1CILi4EEENSA_ILi1EEESC_EEEEENS5_IJNSA_ILi256EEENSA_ILi64EEENSA_ILi32EEEEEENS_10bfloat16_tENS5_IJlSC_lEEESJ_SK_NS4_8TiledMMAINS4_8MMA_AtomIJNS4_26SM100_MMA_F16BF16_2x1SM_SSISJ_SJ_fLi256ELi64ELNS4_4UMMA5MajorE0ELSP_0ELNSO_7ScaleInE0ELSQ_0EEEEEENS4_6LayoutINS5_IJSC_SC_SC_EEENS5_IJNSA_ILi0EEESV_SV_EEEEENS5_IJNS4_10UnderscoreESY_SY_EEEEENS4_18SM100_TMA_2SM_LOADENS4_14ComposedLayoutINS4_7SwizzleILi2ELi4ELi3EEENS4_18smem_ptr_flag_bitsILi16EEENST_INS5_IJNSA_ILi8EEESH_EEENS5_IJSH_SC_EEEEEEEvNS4_8identityENS4_28SM100_TMA_2SM_LOAD_MULTICASTES1B_vS1C_EENS_8epilogue10collective18CollectiveEpilogueINS1F_23Sm100TmaWarpSpecializedILi3ELi2ELi32ELb1ELb0EEEJNS5_IJNSA_ILi128EEESG_SH_EEENS5_IJNST_IS1K_SC_EENST_ISH_SC_EEEEESJ_SK_SJ_SK_NS1F_6fusion15FusionCallbacksIS1J_NS1P_17LinearCombinationISJ_fSJ_fLNS_15FloatRoundStyleE2EEES1L_S1O_JEEENS4_5SM1004TMEM4LOAD26SM100_TMEM_LOAD_32dp32b32xENS4_13SM90_TMA_LOADES1B_NS4_39AutoVectorizingCopyWithAssumedAlignmentILi128EEENS4_14SM90_TMA_STOREES1B_S21_S21_EEEvvEEEEvNT_6ParamsE --------------------------
	.section	.nv.info._ZN7cutlass13device_kernelINS_4gemm6kernel13GemmUniversalIN4cute5tupleIJiiiiEEENS1_10collective13CollectiveMmaINS1_35MainloopSm100TmaUmmaWarpSpecializedILi20ELi2ELi4ENS5_IJNS4_1CILi4EEENSA_ILi1EEESC_EEEEENS5_IJNSA_ILi256EEENSA_ILi64EEENSA_ILi32EEEEEENS_10bfloat16_tENS5_IJlSC_lEEESJ_SK_NS4_8TiledMMAINS4_8MMA_AtomIJNS4_26SM100_MMA_F16BF16_2x1SM_SSISJ_SJ_fLi256ELi64ELNS4_4UMMA5MajorE0ELSP_0ELNSO_7ScaleInE0ELSQ_0EEEEEENS4_6LayoutINS5_IJSC_SC_SC_EEENS5_IJNSA_ILi0EEESV_SV_EEEEENS5_IJNS4_10UnderscoreESY_SY_EEEEENS4_18SM100_TMA_2SM_LOADENS4_14ComposedLayoutINS4_7SwizzleILi2ELi4ELi3EEENS4_18smem_ptr_flag_bitsILi16EEENST_INS5_IJNSA_ILi8EEESH_EEENS5_IJSH_SC_EEEEEEEvNS4_8identityENS4_28SM100_TMA_2SM_LOAD_MULTICASTES1B_vS1C_EENS_8epilogue10collective18CollectiveEpilogueINS1F_23Sm100TmaWarpSpecializedILi3ELi2ELi32ELb1ELb0EEEJNS5_IJNSA_ILi128EEESG_SH_EEENS5_IJNST_IS1K_SC_EENST_ISH_SC_EEEEESJ_SK_SJ_SK_NS1F_6fusion15FusionCallbacksIS1J_NS1P_17LinearCombinationISJ_fSJ_fLNS_15FloatRoundStyleE2EEES1L_S1O_JEEENS4_5SM1004TMEM4LOAD26SM100_TMEM_LOAD_32dp32b32xENS4_13SM90_TMA_LOADES1B_NS4_39AutoVectorizingCopyWithAssumedAlignmentILi128EEENS4_14SM90_TMA_STOREES1B_S21_S21_EEEvvEEEEvNT_6ParamsE,"",@"SHT_CUDA_INFO"
	.sectionflags	@""
	.align	4


	//----- nvinfo : EIATTR_CUDA_API_VERSION
	.align		4
        /*0000*/ 	.byte	0x04, 0x37
        /*0002*/ 	.short	(.L_31 - .L_30)
.L_30:
        /*0004*/ 	.word	0x00000082


	//----- nvinfo : EIATTR_KPARAM_INFO
	.align		4
.L_31:
        /*0008*/ 	.byte	0x04, 0x17
        /*000a*/ 	.short	(.L_33 - .L_32)
.L_32:
        /*000c*/ 	.word	0x00000000
        /*0010*/ 	.short	0x0000
        /*0012*/ 	.short	0x0000
        /*0014*/ 	.byte	0x00, 0xf0, 0x01, 0x20


	//----- nvinfo : EIATTR_AT_ENTRY_FRAGMENTS
	.align		4
.L_33:
        /*0018*/ 	.byte	0x04, 0x4f
        /*001a*/ 	.short	(.L_35 - .L_34)


	//   ....[0]....
.L_34:
        /*001c*/ 	.word	0x00000007


	//----- nvinfo : EIATTR_RESERVED_SMEM_USED
	.align		4
.L_35:
        /*0020*/ 	.byte	0x01, 0x41
	.zero		2


	//----- nvinfo : EIATTR_SPARSE_MMA_MASK
	.align		4
        /*0024*/ 	.byte	0x03, 0x50
        /*0026*/ 	.short	0x0000


	//----- nvinfo : EIATTR_TCGEN05_2CTA_USED
	.align		4
        /*0028*/ 	.byte	0x01, 0x52
	.zero		2


	//----- nvinfo : EIATTR_MAXREG_COUNT
	.align		4
        /*002c*/ 	.byte	0x03, 0x1b
        /*002e*/ 	.short	0x00ff


	//----- nvinfo : EIATTR_NUM_BARRIERS
	.align		4
        /*0030*/ 	.byte	0x02, 0x4c
        /*0032*/ 	.byte	0x07
	.zero		1


	//----- nvinfo : EIATTR_EXTERNS
	.align		4
        /*0034*/ 	.byte	0x04, 0x0f
        /*0036*/ 	.short	(.L_37 - .L_36)


	//   ....[0]....
	.align		4
.L_36:
        /*0038*/ 	.word	index@(__assertfail)


	//----- nvinfo : EIATTR_MERCURY_ISA_VERSION
	.align		4
.L_37:
        /*003c*/ 	.byte	0x03, 0x5f
        /*003e*/ 	.short	0x0101


	//----- nvinfo : EIATTR_INT_WARP_WIDE_INSTR_OFFSETS
	.align		4
        /*0040*/ 	.byte	0x04, 0x31
        /*0042*/ 	.short	(.L_39 - .L_38)


	//   ....[0]....
.L_38:
        /*0044*/ 	.word	0x00000ff0


	//   ....[1]....
        /*0048*/ 	.word	0x000010a0


	//   ....[2]....
        /*004c*/ 	.word	0x00004dc0


	//   ....[3]....
        /*0050*/ 	.word	0x00004de0


	//   ....[4]....
        /*0054*/ 	.word	0x00004e10


	//   ....[5]....
        /*0058*/ 	.word	0x000059a0


	//   ....[6]....
        /*005c*/ 	.word	0x00005ac0


	//   ....[7]....
        /*0060*/ 	.word	0x00005c20


	//   ....[8]....
        /*0064*/ 	.word	0x00005d40


	//----- nvinfo : EIATTR_COOP_GROUP_MASK_REGIDS
	.align		4
.L_39:
        /*0068*/ 	.byte	0x04, 0x29
        /*006a*/ 	.short	(.L_41 - .L_40)


	//   ....[0]....
.L_40:
        /*006c*/ 	.word	0xffffffff


	//   ....[1]....
        /*0070*/ 	.word	0xffffffff


	//   ....[2]....
        /*0074*/ 	.word	0xffffffff


	//   ....[3]....
        /*0078*/ 	.word	0xffffffff


	//   ....[4]....
        /*007c*/ 	.word	0xffffffff


	//   ....[5]....
        /*0080*/ 	.word	0xffffffff


	//   ....[6]....
        /*0084*/ 	.word	0xffffffff


	//   ....[7]....
        /*0088*/ 	.word	0xffffffff


	//   ....[8]....
        /*008c*/ 	.word	0xffffffff


	//   ....[9]....
        /*0090*/ 	.word	0xffffffff


	//   ....[10]....
        /*0094*/ 	.word	0xffffffff


	//   ....[11]....
        /*0098*/ 	.word	0xffffffff


	//   ....[12]....
        /*009c*/ 	.word	0xffffffff


	//   ....[13]....
        /*00a0*/ 	.word	0xffffffff


	//----- nvinfo : EIATTR_COOP_GROUP_INSTR_OFFSETS
	.align		4
.L_41:
        /*00a4*/ 	.byte	0x04, 0x28
        /*00a6*/ 	.short	(.L_43 - .L_42)


	//   ....[0]....
.L_42:
        /*00a8*/ 	.word	0x000000b0


	//   ....[1]....
        /*00ac*/ 	.word	0x00000520


	//   ....[2]....
        /*00b0*/ 	.word	0x00000920


	//   ....[3]....
        /*00b4*/ 	.word	0x00000aa0


	//   ....[4]....
        /*00b8*/ 	.word	0x00000ba0


	//   ....[5]....
        /*00bc*/ 	.word	0x00000d10


	//   ....[6]....
        /*00c0*/ 	.word	0x00000eb0


	//   ....[7]....
        /*00c4*/ 	.word	0x00001110


	//   ....[8]....
        /*00c8*/ 	.word	0x00002490


	//   ....[9]....
        /*00cc*/ 	.word	0x00003c80


	//   ....[10]....
        /*00d0*/ 	.word	0x00004150


	//   ....[11]....
        /*00d4*/ 	.word	0x00004180


	//   ....[12]....
        /*00d8*/ 	.word	0x00004cc0


	//   ....[13]....
        /*00dc*/ 	.word	0x00004ed0


	//----- nvinfo : EIATTR_VRC_CTA_INIT_COUNT
	.align		4
.L_43:
        /*00e0*/ 	.byte	0x02, 0x4a
        /*00e2*/ 	.byte	0x80
	.zero		1


	//----- nvinfo : EIATTR_SYSCALL_OFFSETS
	.align		4
        /*00e4*/ 	.byte	0x04, 0x46
        /*00e6*/ 	.short	(.L_45 - .L_44)


	//   ....[0]....
.L_44:
        /*00e8*/ 	.word	0x00006a30


	//   ....[1]....
        /*00ec*/ 	.word	0x00006b20


	//   ....[2]....
        /*00f0*/ 	.word	0x000073c0


	//   ....[3]....
        /*00f4*/ 	.word	0x00008090


	//----- nvinfo : EIATTR_MBARRIER_INSTR_OFFSETS
	.align		4
.L_45:
        /*00f8*/ 	.byte	0x04, 0x39
        /*00fa*/ 	.short	(.L_47 - .L_46)


	//   ....[0]....
.L_46:
        /*00fc*/ 	.word	0x00000680
        /*0100*/ 	.word	0x000000ff
        /*0104*/ 	.word	0x00000000
        /*0108*/ 	.short	0x0100
        /*010a*/ 	.byte	0x04
	.zero		1


	//   ....[1]....
        /*010c*/ 	.word	0x00000690
        /*0110*/ 	.word	0x000000ff
        /*0114*/ 	.word	0x000000a0
        /*0118*/ 	.short	0x0100
        /*011a*/ 	.byte	0x04
	.zero		1


	//   ....[2]....
        /*011c*/ 	.word	0x000006a0
        /*0120*/ 	.word	0x000000ff
        /*0124*/ 	.word	0x00000008
        /*0128*/ 	.short	0x0100
        /*012a*/ 	.byte	0x04
	.zero		1


	//   ....[3]....
        /*012c*/ 	.word	0x000006b0
        /*0130*/ 	.word	0x000000ff
        /*0134*/ 	.word	0x000000a8
        /*0138*/ 	.short	0x0100
        /*013a*/ 	.byte	0x04
	.zero		1


	//   ....[4]....
        /*013c*/ 	.word	0x000006c0
        /*0140*/ 	.word	0x000000ff
        /*0144*/ 	.word	0x00000010
        /*0148*/ 	.short	0x0100
        /*014a*/ 	.byte	0x04
	.zero		1


	//   ....[5]....
        /*014c*/ 	.word	0x000006d0
        /*0150*/ 	.word	0x000000ff
        /*0154*/ 	.word	0x000000b0
        /*0158*/ 	.short	0x0100
        /*015a*/ 	.byte	0x04
	.zero		1


	//   ....[6]....
        /*015c*/ 	.word	0x000006e0
        /*0160*/ 	.word	0x000000ff
        /*0164*/ 	.word	0x00000018
        /*0168*/ 	.short	0x0100
        /*016a*/ 	.byte	0x04
	.zero		1


	//   ....[7]....
        /*016c*/ 	.word	0x000006f0
        /*0170*/ 	.word	0x000000ff
        /*0174*/ 	.word	0x000000b8
        /*0178*/ 	.short	0x0100
        /*017a*/ 	.byte	0x04
	.zero		1


	//   ....[8]....
        /*017c*/ 	.word	0x00000700
        /*0180*/ 	.word	0x000000ff
        /*0184*/ 	.word	0x00000020
        /*0188*/ 	.short	0x0100
        /*018a*/ 	.byte	0x04
	.zero		1


	//   ....[9]....
        /*018c*/ 	.word	0x00000710
        /*0190*/ 	.word	0x000000ff
        /*0194*/ 	.word	0x000000c0
        /*0198*/ 	.short	0x0100
        /*019a*/ 	.byte	0x04
	.zero		1


	//   ....[10]....
        /*019c*/ 	.word	0x00000720
        /*01a0*/ 	.word	0x000000ff
        /*01a4*/ 	.word	0x00000028
        /*01a8*/ 	.short	0x0100
        /*01aa*/ 	.byte	0x04
	.zero		1


	//   ....[11]....
        /*01ac*/ 	.word	0x00000730
        /*01b0*/ 	.word	0x000000ff
        /*01b4*/ 	.word	0x000000c8
        /*01b8*/ 	.short	0x0100
        /*01ba*/ 	.byte	0x04
	.zero		1


	//   ....[12]....
        /*01bc*/ 	.word	0x00000740
        /*01c0*/ 	.word	0x000000ff
        /*01c4*/ 	.word	0x00000030
        /*01c8*/ 	.short	0x0100
        /*01ca*/ 	.byte	0x04
	.zero		1


	//   ....[13]....
        /*01cc*/ 	.word	0x00000750
        /*01d0*/ 	.word	0x000000ff
        /*01d4*/ 	.word	0x000000d0
        /*01d8*/ 	.short	0x0100
        /*01da*/ 	.byte	0x04
	.zero		1


	//   ....[14]....
        /*01dc*/ 	.word	0x00000760
        /*01e0*/ 	.word	0x000000ff
        /*01e4*/ 	.word	0x00000038
        /*01e8*/ 	.short	0x0100
        /*01ea*/ 	.byte	0x04
	.zero		1


	//   ....[15]....
        /*01ec*/ 	.word	0x00000770
        /*01f0*/ 	.word	0x000000ff
        /*01f4*/ 	.word	0x000000d8
        /*01f8*/ 	.short	0x0100
        /*01fa*/ 	.byte	0x04
	.zero		1


	//   ....[16]....
        /*01fc*/ 	.word	0x00000780
        /*0200*/ 	.word	0x000000ff
        /*0204*/ 	.word	0x00000040
        /*0208*/ 	.short	0x0100
        /*020a*/ 	.byte	0x04
	.zero		1


	//   ....[17]....
        /*020c*/ 	.word	0x00000790
        /*0210*/ 	.word	0x000000ff
        /*0214*/ 	.word	0x000000e0
        /*0218*/ 	.short	0x0100
        /*021a*/ 	.byte	0x04
	.zero		1


	//   ....[18]....
        /*021c*/ 	.word	0x000007a0
        /*0220*/ 	.word	0x000000ff
        /*0224*/ 	.word	0x00000048
        /*0228*/ 	.short	0x0100
        /*022a*/ 	.byte	0x04
	.zero		1


	//   ....[19]....
        /*022c*/ 	.word	0x000007b0
        /*0230*/ 	.word	0x000000ff
        /*0234*/ 	.word	0x000000e8
        /*0238*/ 	.short	0x0100
        /*023a*/ 	.byte	0x04
	.zero		1


	//   ....[20]....
        /*023c*/ 	.word	0x000007c0
        /*0240*/ 	.word	0x000000ff
        /*0244*/ 	.word	0x00000050
        /*0248*/ 	.short	0x0100
        /*024a*/ 	.byte	0x04
	.zero		1


	//   ....[21]....
        /*024c*/ 	.word	0x000007d0
        /*0250*/ 	.word	0x000000ff
        /*0254*/ 	.word	0x000000f0
        /*0258*/ 	.short	0x0100
        /*025a*/ 	.byte	0x04
	.zero		1


	//   ....[22]....
        /*025c*/ 	.word	0x000007e0
        /*0260*/ 	.word	0x000000ff
        /*0264*/ 	.word	0x00000058
        /*0268*/ 	.short	0x0100
        /*026a*/ 	.byte	0x04
	.zero		1


	//   ....[23]....
        /*026c*/ 	.word	0x000007f0
        /*0270*/ 	.word	0x000000ff
        /*0274*/ 	.word	0x000000f8
        /*0278*/ 	.short	0x0100
        /*027a*/ 	.byte	0x04
	.zero		1


	//   ....[24]....
        /*027c*/ 	.word	0x00000800
        /*0280*/ 	.word	0x000000ff
        /*0284*/ 	.word	0x00000060
        /*0288*/ 	.short	0x0100
        /*028a*/ 	.byte	0x04
	.zero		1


	//   ....[25]....
        /*028c*/ 	.word	0x00000810
        /*0290*/ 	.word	0x000000ff
        /*0294*/ 	.word	0x00000100
        /*0298*/ 	.short	0x0100
        /*029a*/ 	.byte	0x04
	.zero		1


	//   ....[26]....
        /*029c*/ 	.word	0x00000820
        /*02a0*/ 	.word	0x000000ff
        /*02a4*/ 	.word	0x00000068
        /*02a8*/ 	.short	0x0100
        /*02aa*/ 	.byte	0x04
	.zero		1


	//   ....[27]....
        /*02ac*/ 	.word	0x00000830
        /*02b0*/ 	.word	0x000000ff
        /*02b4*/ 	.word	0x00000108
        /*02b8*/ 	.short	0x0100
        /*02ba*/ 	.byte	0x04
	.zero		1


	//   ....[28]....
        /*02bc*/ 	.word	0x00000840
        /*02c0*/ 	.word	0x000000ff
        /*02c4*/ 	.word	0x00000070
        /*02c8*/ 	.short	0x0100
        /*02ca*/ 	.byte	0x04
	.zero		1


	//   ....[29]....
        /*02cc*/ 	.word	0x00000850
        /*02d0*/ 	.word	0x000000ff
        /*02d4*/ 	.word	0x00000110
        /*02d8*/ 	.short	0x0100
        /*02da*/ 	.byte	0x04
	.zero		1


	//   ....[30]....
        /*02dc*/ 	.word	0x00000860
        /*02e0*/ 	.word	0x000000ff
        /*02e4*/ 	.word	0x00000078
        /*02e8*/ 	.short	0x0100
        /*02ea*/ 	.byte	0x04
	.zero		1


	//   ....[31]....
        /*02ec*/ 	.word	0x00000870
        /*02f0*/ 	.word	0x000000ff
        /*02f4*/ 	.word	0x00000118
        /*02f8*/ 	.short	0x0100
        /*02fa*/ 	.byte	0x04
	.zero		1


	//   ....[32]....
        /*02fc*/ 	.word	0x00000880
        /*0300*/ 	.word	0x000000ff
        /*0304*/ 	.word	0x00000080
        /*0308*/ 	.short	0x0100
        /*030a*/ 	.byte	0x04
	.zero		1


	//   ....[33]....
        /*030c*/ 	.word	0x00000890
        /*0310*/ 	.word	0x000000ff
        /*0314*/ 	.word	0x00000120
        /*0318*/ 	.short	0x0100
        /*031a*/ 	.byte	0x04
	.zero		1


	//   ....[34]....
        /*031c*/ 	.word	0x000008a0
        /*0320*/ 	.word	0x000000ff
        /*0324*/ 	.word	0x00000088
        /*0328*/ 	.short	0x0100
        /*032a*/ 	.byte	0x04
	.zero		1


	//   ....[35]....
        /*032c*/ 	.word	0x000008b0
        /*0330*/ 	.word	0x000000ff
        /*0334*/ 	.word	0x00000128
        /*0338*/ 	.short	0x0100
        /*033a*/ 	.byte	0x04
	.zero		1


	//   ....[36]....
        /*033c*/ 	.word	0x000008c0
        /*0340*/ 	.word	0x000000ff
        /*0344*/ 	.word	0x00000090
        /*0348*/ 	.short	0x0100
        /*034a*/ 	.byte	0x04
	.zero		1


	//   ....[37]....
        /*034c*/ 	.word	0x000008d0
        /*0350*/ 	.word	0x000000ff
        /*0354*/ 	.word	0x00000130
        /*0358*/ 	.short	0x0100
        /*035a*/ 	.byte	0x04
	.zero		1


	//   ....[38]....
        /*035c*/ 	.word	0x000008e0
        /*0360*/ 	.word	0x000000ff
        /*0364*/ 	.word	0x00000098
        /*0368*/ 	.short	0x0100
        /*036a*/ 	.byte	0x04
	.zero		1


	//   ....[39]....
        /*036c*/ 	.word	0x000008f0
        /*0370*/ 	.word	0x000000ff
        /*0374*/ 	.word	0x00000138
        /*0378*/ 	.short	0x0100
        /*037a*/ 	.byte	0x04
	.zero		1


	//   ....[40]....
        /*037c*/ 	.word	0x00000a30
        /*0380*/ 	.word	0x000000ff
        /*0384*/ 	.word	0x00000140
        /*0388*/ 	.short	0x0100
        /*038a*/ 	.byte	0x04
	.zero		1


	//   ....[41]....
        /*038c*/ 	.word	0x00000a40
        /*0390*/ 	.word	0x000000ff
        /*0394*/ 	.word	0x00000158
        /*0398*/ 	.short	0x0100
        /*039a*/ 	.byte	0x04
	.zero		1


	//   ....[42]....
        /*039c*/ 	.word	0x00000a50
        /*03a0*/ 	.word	0x000000ff
        /*03a4*/ 	.word	0x00000148
        /*03a8*/ 	.short	0x0100
        /*03aa*/ 	.byte	0x04
	.zero		1


	//   ....[43]....
        /*03ac*/ 	.word	0x00000a60
        /*03b0*/ 	.word	0x000000ff
        /*03b4*/ 	.word	0x00000160
        /*03b8*/ 	.short	0x0100
        /*03ba*/ 	.byte	0x04
	.zero		1


	//   ....[44]....
        /*03bc*/ 	.word	0x00000a70
        /*03c0*/ 	.word	0x000000ff
        /*03c4*/ 	.word	0x00000150
        /*03c8*/ 	.short	0x0100
        /*03ca*/ 	.byte	0x04
	.zero		1


	//   ....[45]....
        /*03cc*/ 	.word	0x00000a80
        /*03d0*/ 	.word	0x000000ff
        /*03d4*/ 	.word	0x00000168
        /*03d8*/ 	.short	0x0100
        /*03da*/ 	.byte	0x04
	.zero		1


	//   ....[46]....
        /*03dc*/ 	.word	0x00000b70
        /*03e0*/ 	.word	0x000000ff
        /*03e4*/ 	.word	0x00000170
        /*03e8*/ 	.short	0x0100
        /*03ea*/ 	.byte	0x06
	.zero		1


	//   ....[47]....
        /*03ec*/ 	.word	0x00000b80
        /*03f0*/ 	.word	0x000000ff
        /*03f4*/ 	.word	0x00000178
        /*03f8*/ 	.short	0x0100
        /*03fa*/ 	.byte	0x06
	.zero		1


	//   ....[48]....
        /*03fc*/ 	.word	0x00000cc0
        /*0400*/ 	.word	0x000000ff
        /*0404*/ 	.word	0x00000180
        /*0408*/ 	.short	0x0100
        /*040a*/ 	.byte	0x06
	.zero		1


	//   ....[49]....
        /*040c*/ 	.word	0x00000cd0
        /*0410*/ 	.word	0x000000ff
        /*0414*/ 	.word	0x00000190
        /*0418*/ 	.short	0x0100
        /*041a*/ 	.byte	0x06
	.zero		1


	//   ....[50]....
        /*041c*/ 	.word	0x00000ce0
        /*0420*/ 	.word	0x000000ff
        /*0424*/ 	.word	0x00000188
        /*0428*/ 	.short	0x0100
        /*042a*/ 	.byte	0x06
	.zero		1


	//   ....[51]....
        /*042c*/ 	.word	0x00000cf0
        /*0430*/ 	.word	0x000000ff
        /*0434*/ 	.word	0x00000198
        /*0438*/ 	.short	0x0100
        /*043a*/ 	.byte	0x06
	.zero		1


	//   ....[52]....
        /*043c*/ 	.word	0x00000e20
        /*0440*/ 	.word	0x000000ff
        /*0444*/ 	.word	0x000001a0
        /*0448*/ 	.short	0x0100
        /*044a*/ 	.byte	0x04
	.zero		1


	//   ....[53]....
        /*044c*/ 	.word	0x00000e30
        /*0450*/ 	.word	0x000000ff
        /*0454*/ 	.word	0x000001c0
        /*0458*/ 	.short	0x0100
        /*045a*/ 	.byte	0x04
	.zero		1


	//   ....[54]....
        /*045c*/ 	.word	0x00000e40
        /*0460*/ 	.word	0x000000ff
        /*0464*/ 	.word	0x000001a8
        /*0468*/ 	.short	0x0100
        /*046a*/ 	.byte	0x04
	.zero		1


	//   ....[55]....
        /*046c*/ 	.word	0x00000e50
        /*0470*/ 	.word	0x000000ff
        /*0474*/ 	.word	0x000001c8
        /*0478*/ 	.short	0x0100
        /*047a*/ 	.byte	0x04
	.zero		1


	//   ....[56]....
        /*047c*/ 	.word	0x00000e60
        /*0480*/ 	.word	0x000000ff
        /*0484*/ 	.word	0x000001b0
        /*0488*/ 	.short	0x0100
        /*048a*/ 	.byte	0x04
	.zero		1


	//   ....[57]....
        /*048c*/ 	.word	0x00000e70
        /*0490*/ 	.word	0x000000ff
        /*0494*/ 	.word	0x000001d0
        /*0498*/ 	.short	0x0100
        /*049a*/ 	.byte	0x04
	.zero		1


	//   ....[58]....
        /*049c*/ 	.word	0x00000e80
        /*04a0*/ 	.word	0x000000ff
        /*04a4*/ 	.word	0x000001b8
        /*04a8*/ 	.short	0x0100
        /*04aa*/ 	.byte	0x04
	.zero		1


	//   ....[59]....
        /*04ac*/ 	.word	0x00000e90
        /*04b0*/ 	.word	0x000000ff
        /*04b4*/ 	.word	0x000001d8
        /*04b8*/ 	.short	0x0100
        /*04ba*/ 	.byte	0x04
	.zero		1


	//   ....[60]....
        /*04bc*/ 	.word	0x00000f90
        /*04c0*/ 	.word	0x000000ff
        /*04c4*/ 	.word	0x000001e0
        /*04c8*/ 	.short	0x0100
        /*04ca*/ 	.byte	0x04
	.zero		1


	//   ....[61]....
        /*04cc*/ 	.word	0x00000fa0
        /*04d0*/ 	.word	0x000000ff
        /*04d4*/ 	.word	0x000001f0
        /*04d8*/ 	.short	0x0100
        /*04da*/ 	.byte	0x04
	.zero		1


	//   ....[62]....
        /*04dc*/ 	.word	0x00000fb0
        /*04e0*/ 	.word	0x000000ff
        /*04e4*/ 	.word	0x000001e8
        /*04e8*/ 	.short	0x0100
        /*04ea*/ 	.byte	0x04
	.zero		1


	//   ....[63]....
        /*04ec*/ 	.word	0x00000fc0
        /*04f0*/ 	.word	0x000000ff
        /*04f4*/ 	.word	0x000001f8
        /*04f8*/ 	.short	0x0100
        /*04fa*/ 	.byte	0x04
	.zero		1


	//   ....[64]....
        /*04fc*/ 	.word	0x000010c0
        /*0500*/ 	.word	0x000000ff
        /*0504*/ 	.word	0x00000200
        /*0508*/ 	.short	0x0100
        /*050a*/ 	.byte	0x06
	.zero		1


	//   ....[65]....
        /*050c*/ 	.word	0x00001cd0
        /*0510*/ 	.word	0x00000000
        /*0514*/ 	.word	0x000001f0
        /*0518*/ 	.short	0x010a
        /*051a*/ 	.byte	0xff
	.zero		1


	//   ....[66]....
        /*051c*/ 	.word	0x00001cf0
        /*0520*/ 	.word	0x00000000
        /*0524*/ 	.word	0x000001e0
        /*0528*/ 	.short	0x0101
        /*052a*/ 	.byte	0xff
	.zero		1


	//   ....[67]....
        /*052c*/ 	.word	0x00001da0
        /*0530*/ 	.word	0x000000ff
        /*0534*/ 	.word	0x000000a0
        /*0538*/ 	.short	0x010a
        /*053a*/ 	.byte	0x04
	.zero		1


	//   ....[68]....
        /*053c*/ 	.word	0x00001e70
        /*0540*/ 	.word	0x000000ff
        /*0544*/ 	.word	0x000000a0
        /*0548*/ 	.short	0x010a
        /*054a*/ 	.byte	0x21
	.zero		1


	//   ....[69]....
        /*054c*/ 	.word	0x00002020
        /*0550*/ 	.word	0x000000ff
        /*0554*/ 	.word	0x000000a0
        /*0558*/ 	.short	0x010a
        /*055a*/ 	.byte	0x05
	.zero		1


	//   ....[70]....
        /*055c*/ 	.word	0x00002140
        /*0560*/ 	.word	0x000000ff
        /*0564*/ 	.word	0x00000178
        /*0568*/ 	.short	0x0101
        /*056a*/ 	.byte	0x0d
	.zero		1


	//   ....[71]....
        /*056c*/ 	.word	0x00002160
        /*0570*/ 	.word	0x000000ff
        /*0574*/ 	.word	0x000000a0
        /*0578*/ 	.short	0x010a
        /*057a*/ 	.byte	0x04
	.zero		1


	//   ....[72]....
        /*057c*/ 	.word	0x000021e0
        /*0580*/ 	.word	0x000000ff
        /*0584*/ 	.word	0x000000a0
        /*0588*/ 	.short	0x010a
        /*058a*/ 	.byte	0x09
	.zero		1


	//   ....[73]....
        /*058c*/ 	.word	0x000023b0
        /*0590*/ 	.word	0x000000ff
        /*0594*/ 	.word	0x000000a0
        /*0598*/ 	.short	0x010a
        /*059a*/ 	.byte	0x05
	.zero		1


	//   ....[74]....
        /*059c*/ 	.word	0x000024c0
        /*05a0*/ 	.word	0x00000003
        /*05a4*/ 	.word	0x00000180
        /*05a8*/ 	.short	0x010a
        /*05aa*/ 	.byte	0xff
	.zero		1


	//   ....[75]....
        /*05ac*/ 	.word	0x00002610
        /*05b0*/ 	.word	0x00000000
        /*05b4*/ 	.word	0x00000000
        /*05b8*/ 	.short	0x0101
        /*05ba*/ 	.byte	0xff
	.zero		1


	//   ....[76]....
        /*05bc*/ 	.word	0x00002bd0
        /*05c0*/ 	.word	0x000000ff
        /*05c4*/ 	.word	0x00000000
        /*05c8*/ 	.short	0x010a
        /*05ca*/ 	.byte	0x04
	.zero		1


	//   ....[77]....
        /*05cc*/ 	.word	0x00002c60
        /*05d0*/ 	.word	0x000000ff
        /*05d4*/ 	.word	0x00000000
        /*05d8*/ 	.short	0x010a
        /*05da*/ 	.byte	0x05
	.zero		1


	//   ....[78]....
        /*05dc*/ 	.word	0x00002cf0
        /*05e0*/ 	.word	0x000000ff
        /*05e4*/ 	.word	0x00000000
        /*05e8*/ 	.short	0x010a
        /*05ea*/ 	.byte	0x05
	.zero		1


	//   ....[79]....
        /*05ec*/ 	.word	0x00002d80
        /*05f0*/ 	.word	0x000000ff
        /*05f4*/ 	.word	0x00000000
        /*05f8*/ 	.short	0x010a
        /*05fa*/ 	.byte	0x05
	.zero		1


	//   ....[80]....
        /*05fc*/ 	.word	0x00002e10
        /*0600*/ 	.word	0x000000ff
        /*0604*/ 	.word	0x00000000
        /*0608*/ 	.short	0x010a
        /*060a*/ 	.byte	0x05
	.zero		1


	//   ....[81]....
        /*060c*/ 	.word	0x00002ea0
        /*0610*/ 	.word	0x000000ff
        /*0614*/ 	.word	0x00000000
        /*0618*/ 	.short	0x010a
        /*061a*/ 	.byte	0x05
	.zero		1


	//   ....[82]....
        /*061c*/ 	.word	0x00002f30
        /*0620*/ 	.word	0x000000ff
        /*0624*/ 	.word	0x00000000
        /*0628*/ 	.short	0x010a
        /*062a*/ 	.byte	0x05
	.zero		1


	//   ....[83]....
        /*062c*/ 	.word	0x00002fc0
        /*0630*/ 	.word	0x000000ff
        /*0634*/ 	.word	0x00000000
        /*0638*/ 	.short	0x010a
        /*063a*/ 	.byte	0x05
	.zero		1


	//   ....[84]....
        /*063c*/ 	.word	0x00003050
        /*0640*/ 	.word	0x000000ff
        /*0644*/ 	.word	0x00000000
        /*0648*/ 	.short	0x010a
        /*064a*/ 	.byte	0x05
	.zero		1


	//   ....[85]....
        /*064c*/ 	.word	0x000030e0
        /*0650*/ 	.word	0x000000ff
        /*0654*/ 	.word	0x00000000
        /*0658*/ 	.short	0x010a
        /*065a*/ 	.byte	0x05
	.zero		1


	//   ....[86]....
        /*065c*/ 	.word	0x00003170
        /*0660*/ 	.word	0x000000ff
        /*0664*/ 	.word	0x00000000
        /*0668*/ 	.short	0x010a
        /*066a*/ 	.byte	0x05
	.zero		1


	//   ....[87]....
        /*066c*/ 	.word	0x00003200
        /*0670*/ 	.word	0x000000ff
        /*0674*/ 	.word	0x00000000
        /*0678*/ 	.short	0x010a
        /*067a*/ 	.byte	0x05
	.zero		1


	//   ....[88]....
        /*067c*/ 	.word	0x00003290
        /*0680*/ 	.word	0x000000ff
        /*0684*/ 	.word	0x00000000
        /*0688*/ 	.short	0x010a
        /*068a*/ 	.byte	0x05
	.zero		1


	//   ....[89]....
        /*068c*/ 	.word	0x00003320
        /*0690*/ 	.word	0x000000ff
        /*0694*/ 	.word	0x00000000
        /*0698*/ 	.short	0x010a
        /*069a*/ 	.byte	0x05
	.zero		1


	//   ....[90]....
        /*069c*/ 	.word	0x000033b0
        /*06a0*/ 	.word	0x000000ff
        /*06a4*/ 	.word	0x00000000
        /*06a8*/ 	.short	0x010a
        /*06aa*/ 	.byte	0x05
	.zero		1


	//   ....[91]....
        /*06ac*/ 	.word	0x00003440
        /*06b0*/ 	.word	0x000000ff
        /*06b4*/ 	.word	0x00000000
        /*06b8*/ 	.short	0x010a
        /*06ba*/ 	.byte	0x05
	.zero		1


	//   ....[92]....
        /*06bc*/ 	.word	0x000034d0
        /*06c0*/ 	.word	0x000000ff
        /*06c4*/ 	.word	0x00000000
        /*06c8*/ 	.short	0x010a
        /*06ca*/ 	.byte	0x05
	.zero		1


	//   ....[93]....
        /*06cc*/ 	.word	0x00003560
        /*06d0*/ 	.word	0x000000ff
        /*06d4*/ 	.word	0x00000000
        /*06d8*/ 	.short	0x010a
        /*06da*/ 	.byte	0x05
	.zero		1


	//   ....[94]....
        /*06dc*/ 	.word	0x000035f0
        /*06e0*/ 	.word	0x000000ff
        /*06e4*/ 	.word	0x00000000
        /*06e8*/ 	.short	0x010a
        /*06ea*/ 	.byte	0x05
	.zero		1


	//   ....[95]....
        /*06ec*/ 	.word	0x00003690
        /*06f0*/ 	.word	0x00000000
        /*06f4*/ 	.word	0x00000000
        /*06f8*/ 	.short	0x010a
        /*06fa*/ 	.byte	0xff
	.zero		1


	//   ....[96]....
        /*06fc*/ 	.word	0x000037d0
        /*0700*/ 	.word	0x00000000
        /*0704*/ 	.word	0x000001e0
        /*0708*/ 	.short	0x010a
        /*070a*/ 	.byte	0xff
	.zero		1


	//   ....[97]....
        /*070c*/ 	.word	0x00003840
        /*0710*/ 	.word	0x00000004
        /*0714*/ 	.word	0x00000000
        /*0718*/ 	.short	0x0101
        /*071a*/ 	.byte	0xff
	.zero		1


	//   ....[98]....
        /*071c*/ 	.word	0x00003860
        /*0720*/ 	.word	0x000000ff
        /*0724*/ 	.word	0x00000190
        /*0728*/ 	.short	0x010a
        /*072a*/ 	.byte	0x04
	.zero		1


	//   ....[99]....
        /*072c*/ 	.word	0x00003980
        /*0730*/ 	.word	0x00000000
        /*0734*/ 	.word	0x00000180
        /*0738*/ 	.short	0x010a
        /*073a*/ 	.byte	0xff
	.zero		1


	//   ....[100]....
        /*073c*/ 	.word	0x00003a80
        /*0740*/ 	.word	0x00000000
        /*0744*/ 	.word	0x00000000
        /*0748*/ 	.short	0x0101
        /*074a*/ 	.byte	0xff
	.zero		1


	//   ....[101]....
        /*074c*/ 	.word	0x00003b10
        /*0750*/ 	.word	0x000000ff
        /*0754*/ 	.word	0x00000190
        /*0758*/ 	.short	0x0106
        /*075a*/ 	.byte	0x04
	.zero		1


	//   ....[102]....
        /*075c*/ 	.word	0x00003b30
        /*0760*/ 	.word	0x000000ff
        /*0764*/ 	.word	0x00000190
        /*0768*/ 	.short	0x010a
        /*076a*/ 	.byte	0x04
	.zero		1


	//   ....[103]....
        /*076c*/ 	.word	0x00003bc0
        /*0770*/ 	.word	0x000000ff
        /*0774*/ 	.word	0x00000190
        /*0778*/ 	.short	0x0106
        /*077a*/ 	.byte	0x07
	.zero		1


	//   ....[104]....
        /*077c*/ 	.word	0x00003c00
        /*0780*/ 	.word	0x00000000
        /*0784*/ 	.word	0x00000190
        /*0788*/ 	.short	0x010a
        /*078a*/ 	.byte	0xff
	.zero		1


	//   ....[105]....
        /*078c*/ 	.word	0x00003e50
        /*0790*/ 	.word	0x000000ff
        /*0794*/ 	.word	0x00000008
        /*0798*/ 	.short	0x010a
        /*079a*/ 	.byte	0x05
	.zero		1


	//   ....[106]....
        /*079c*/ 	.word	0x00003e70
        /*07a0*/ 	.word	0x000000ff
        /*07a4*/ 	.word	0x00000008
        /*07a8*/ 	.short	0x010a
        /*07aa*/ 	.byte	0x05
	.zero		1


	//   ....[107]....
        /*07ac*/ 	.word	0x00004000
        /*07b0*/ 	.word	0x000000ff
        /*07b4*/ 	.word	0x00000008
        /*07b8*/ 	.short	0x010a
        /*07ba*/ 	.byte	0x05
	.zero		1


	//   ....[108]....
        /*07bc*/ 	.word	0x00004020
        /*07c0*/ 	.word	0x000000ff
        /*07c4*/ 	.word	0x00000008
        /*07c8*/ 	.short	0x010a
        /*07ca*/ 	.byte	0x05
	.zero		1


	//   ....[109]....
        /*07cc*/ 	.word	0x000040e0
        /*07d0*/ 	.word	0x000000ff
        /*07d4*/ 	.word	0x00000000
        /*07d8*/ 	.short	0x0101
        /*07da*/ 	.byte	0x04
	.zero		1


	//   ....[110]....
        /*07dc*/ 	.word	0x000043e0
        /*07e0*/ 	.word	0x00000000
        /*07e4*/ 	.word	0x00000180
        /*07e8*/ 	.short	0x010a
        /*07ea*/ 	.byte	0xff
	.zero		1


	//   ....[111]....
        /*07ec*/ 	.word	0x000044a0
        /*07f0*/ 	.word	0x00000000
        /*07f4*/ 	.word	0x00000000
        /*07f8*/ 	.short	0x0101
        /*07fa*/ 	.byte	0xff
	.zero		1


	//   ....[112]....
        /*07fc*/ 	.word	0x00004560
        /*0800*/ 	.word	0x000000ff
        /*0804*/ 	.word	0x00000000
        /*0808*/ 	.short	0x010a
        /*080a*/ 	.byte	0x04
	.zero		1


	//   ....[113]....
        /*080c*/ 	.word	0x00004570
        /*0810*/ 	.word	0x000000ff
        /*0814*/ 	.word	0x000001c0
        /*0818*/ 	.short	0x010a
        /*081a*/ 	.byte	0x17
	.zero		1


	//   ....[114]....
        /*081c*/ 	.word	0x00004620
        /*0820*/ 	.word	0x000000ff
        /*0824*/ 	.word	0x00000000
        /*0828*/ 	.short	0x010a
        /*082a*/ 	.byte	0x05
	.zero		1


	//   ....[115]....
        /*082c*/ 	.word	0x00004760
        /*0830*/ 	.word	0x000000ff
        /*0834*/ 	.word	0x00000000
        /*0838*/ 	.short	0x010a
        /*083a*/ 	.byte	0x04
	.zero		1


	//   ....[116]....
        /*083c*/ 	.word	0x000049b0
        /*0840*/ 	.word	0x000000ff
        /*0844*/ 	.word	0x00000000
        /*0848*/ 	.short	0x010a
        /*084a*/ 	.byte	0x04
	.zero		1


	//   ....[117]....
        /*084c*/ 	.word	0x00004a40
        /*0850*/ 	.word	0x000000ff
        /*0854*/ 	.word	0x00000000
        /*0858*/ 	.short	0x010a
        /*085a*/ 	.byte	0x05
	.zero		1


	//   ....[118]....
        /*085c*/ 	.word	0x00004ad0
        /*0860*/ 	.word	0x000000ff
        /*0864*/ 	.word	0x00000000
        /*0868*/ 	.short	0x010a
        /*086a*/ 	.byte	0x05
	.zero		1


	//   ....[119]....
        /*086c*/ 	.word	0x00004b70
        /*0870*/ 	.word	0x00000000
        /*0874*/ 	.word	0x00000000
        /*0878*/ 	.short	0x010a
        /*087a*/ 	.byte	0xff
	.zero		1


	//   ....[120]....
        /*087c*/ 	.word	0x00004bb0
        /*0880*/ 	.word	0x00000000
        /*0884*/ 	.word	0x00000000
        /*0888*/ 	.short	0x010a
        /*088a*/ 	.byte	0xff
	.zero		1


	//   ....[121]....
        /*088c*/ 	.word	0x00004c20
        /*0890*/ 	.word	0x000000ff
        /*0894*/ 	.word	0x00000000
        /*0898*/ 	.short	0x0101
        /*089a*/ 	.byte	0x04
	.zero		1


	//   ....[122]....
        /*089c*/ 	.word	0x00004c60
        /*08a0*/ 	.word	0x000000ff
        /*08a4*/ 	.word	0x00000200
        /*08a8*/ 	.short	0x010a
        /*08aa*/ 	.byte	0x11
	.zero		1


	//   ....[123]....
        /*08ac*/ 	.word	0x00004cb0
        /*08b0*/ 	.word	0x000000ff
        /*08b4*/ 	.word	0x00000000
        /*08b8*/ 	.short	0x0101
        /*08ba*/ 	.byte	0x04
	.zero		1


	//   ....[124]....
        /*08bc*/ 	.word	0x00005160
        /*08c0*/ 	.word	0x00000008
        /*08c4*/ 	.word	0x00000180
        /*08c8*/ 	.short	0x010a
        /*08ca*/ 	.byte	0xff
	.zero		1


	//   ....[125]....
        /*08cc*/ 	.word	0x000052d0
        /*08d0*/ 	.word	0x00000000
        /*08d4*/ 	.word	0x00000000
        /*08d8*/ 	.short	0x0101
        /*08da*/ 	.byte	0xff
	.zero		1


	//   ....[126]....
        /*08dc*/ 	.word	0x000057a0
        /*08e0*/ 	.word	0x000000ff
        /*08e4*/ 	.word	0x00000178
        /*08e8*/ 	.short	0x010a
        /*08ea*/ 	.byte	0x18
	.zero		1


	//   ....[127]....
        /*08ec*/ 	.word	0x00005970
        /*08f0*/ 	.word	0x000000ff
        /*08f4*/ 	.word	0x00000158
        /*08f8*/ 	.short	0x010a
        /*08fa*/ 	.byte	0x04
	.zero		1


	//   ....[128]....
        /*08fc*/ 	.word	0x00005b60
        /*0900*/ 	.word	0x000000ff
        /*0904*/ 	.word	0x00000140
        /*0908*/ 	.short	0x010b
        /*090a*/ 	.byte	0x04
	.zero		1


	//   ....[129]....
        /*090c*/ 	.word	0x00005b70
        /*0910*/ 	.word	0x000000ff
        /*0914*/ 	.word	0x00000000
        /*0918*/ 	.short	0x0101
        /*091a*/ 	.byte	0x07
	.zero		1


	//   ....[130]....
        /*091c*/ 	.word	0x00005b80
        /*0920*/ 	.word	0x000000ff
        /*0924*/ 	.word	0x00000158
        /*0928*/ 	.short	0x010a
        /*092a*/ 	.byte	0x05
	.zero		1


	//   ....[131]....
        /*092c*/ 	.word	0x00005de0
        /*0930*/ 	.word	0x000000ff
        /*0934*/ 	.word	0x00000140
        /*0938*/ 	.short	0x010b
        /*093a*/ 	.byte	0x05
	.zero		1


	//   ....[132]....
        /*093c*/ 	.word	0x00005df0
        /*0940*/ 	.word	0x000000ff
        /*0944*/ 	.word	0x00000000
        /*0948*/ 	.short	0x0101
        /*094a*/ 	.byte	0x04
	.zero		1


	//   ....[133]....
        /*094c*/ 	.word	0x00005e40
        /*0950*/ 	.word	0x000000ff
        /*0954*/ 	.word	0x00000000
        /*0958*/ 	.short	0x010a
        /*095a*/ 	.byte	0x04
	.zero		1


	//   ....[134]....
        /*095c*/ 	.word	0x00005ed0
        /*0960*/ 	.word	0x000000ff
        /*0964*/ 	.word	0x00000000
        /*0968*/ 	.short	0x010a
        /*096a*/ 	.byte	0x05
	.zero		1


	//   ....[135]....
        /*096c*/ 	.word	0x00005f70
        /*0970*/ 	.word	0x00000000
        /*0974*/ 	.word	0x00000000
        /*0978*/ 	.short	0x010a
        /*097a*/ 	.byte	0xff
	.zero		1


	//   ....[136]....
        /*097c*/ 	.word	0x000062c0
        /*0980*/ 	.word	0x00000003
        /*0984*/ 	.word	0x00000180
        /*0988*/ 	.short	0x010a
        /*098a*/ 	.byte	0xff
	.zero		1


	//   ....[137]....
        /*098c*/ 	.word	0x00006440
        /*0990*/ 	.word	0x00000000
        /*0994*/ 	.word	0x00000000
        /*0998*/ 	.short	0x0101
        /*099a*/ 	.byte	0xff
	.zero		1


	//   ....[138]....
        /*099c*/ 	.word	0x00007010
        /*09a0*/ 	.word	0x00000000
        /*09a4*/ 	.word	0x00000140
        /*09a8*/ 	.short	0x010a
        /*09aa*/ 	.byte	0xff
	.zero		1


	//   ....[139]....
        /*09ac*/ 	.word	0x00007080
        /*09b0*/ 	.word	0x00000059
        /*09b4*/ 	.word	0x000001a0
        /*09b8*/ 	.short	0x010a
        /*09ba*/ 	.byte	0xff
	.zero		1


	//   ....[140]....
        /*09bc*/ 	.word	0x00007170
        /*09c0*/ 	.word	0x00000000
        /*09c4*/ 	.word	0x00000140
        /*09c8*/ 	.short	0x010a
        /*09ca*/ 	.byte	0xff
	.zero		1


	//   ....[141]....
        /*09cc*/ 	.word	0x000072a0
        /*09d0*/ 	.word	0x00000059
        /*09d4*/ 	.word	0x000001a0
        /*09d8*/ 	.short	0x010a
        /*09da*/ 	.byte	0xff
	.zero		1


	//   ....[142]....
        /*09dc*/ 	.word	0x00007dd0
        /*09e0*/ 	.word	0x00000000
        /*09e4*/ 	.word	0x00000000
        /*09e8*/ 	.short	0x0101
        /*09ea*/ 	.byte	0xff
	.zero		1


	//   ....[143]....
        /*09ec*/ 	.word	0x00007de0
        /*09f0*/ 	.word	0x00000003
        /*09f4*/ 	.word	0x00000140
        /*09f8*/ 	.short	0x010a
        /*09fa*/ 	.byte	0xff
	.zero		1


	//   ....[144]....
        /*09fc*/ 	.word	0x00007eb0
        /*0a00*/ 	.word	0x00000003
        /*0a04*/ 	.word	0x00000140
        /*0a08*/ 	.short	0x010a
        /*0a0a*/ 	.byte	0xff
	.zero		1


	//   ....[145]....
        /*0a0c*/ 	.word	0x00008330
        /*0a10*/ 	.word	0x00000059
        /*0a14*/ 	.word	0x00000000
        /*0a18*/ 	.short	0x0101
        /*0a1a*/ 	.byte	0xff
	.zero		1


	//   ....[146]....
        /*0a1c*/ 	.word	0x00008b50
        /*0a20*/ 	.word	0x00000002
        /*0a24*/ 	.word	0x00000000
        /*0a28*/ 	.short	0x0101
        /*0a2a*/ 	.byte	0xff
	.zero		1


	//   ....[147]....
        /*0a2c*/ 	.word	0x00008e10
        /*0a30*/ 	.word	0x000000ff
        /*0a34*/ 	.word	0x00000000
        /*0a38*/ 	.short	0x0101
        /*0a3a*/ 	.byte	0x04
	.zero		1


	//   ....[148]....
        /*0a3c*/ 	.word	0x00008e30
        /*0a40*/ 	.word	0x00000000
        /*0a44*/ 	.word	0x000001f0
        /*0a48*/ 	.short	0x010a
        /*0a4a*/ 	.byte	0xff
	.zero		1


	//   ....[149]....
        /*0a4c*/ 	.word	0x00008e90
        /*0a50*/ 	.word	0x00000000
        /*0a54*/ 	.word	0x000000a0
        /*0a58*/ 	.short	0x010a
        /*0a5a*/ 	.byte	0xff
	.zero		1


	//   ....[150]....
        /*0a5c*/ 	.word	0x00008ef0
        /*0a60*/ 	.word	0x00000000
        /*0a64*/ 	.word	0x000000a0
        /*0a68*/ 	.short	0x010a
        /*0a6a*/ 	.byte	0xff
	.zero		1


	//   ....[151]....
        /*0a6c*/ 	.word	0x00008f40
        /*0a70*/ 	.word	0x00000003
        /*0a74*/ 	.word	0x00000180
        /*0a78*/ 	.short	0x010a
        /*0a7a*/ 	.byte	0xff
	.zero		1


	//   ....[152]....
        /*0a7c*/ 	.word	0x00008fa0
        /*0a80*/ 	.word	0x00000000
        /*0a84*/ 	.word	0x00000000
        /*0a88*/ 	.short	0x010a
        /*0a8a*/ 	.byte	0xff
	.zero		1


	//   ....[153]....
        /*0a8c*/ 	.word	0x00009000
        /*0a90*/ 	.word	0x00000000
        /*0a94*/ 	.word	0x00000000
        /*0a98*/ 	.short	0x010a
        /*0a9a*/ 	.byte	0xff
	.zero		1


	//   ....[154]....
        /*0a9c*/ 	.word	0x00009060
        /*0aa0*/ 	.word	0x00000000
        /*0aa4*/ 	.word	0x00000000
        /*0aa8*/ 	.short	0x010a
        /*0aaa*/ 	.byte	0xff
	.zero		1


	//   ....[155]....
        /*0aac*/ 	.word	0x000090c0
        /*0ab0*/ 	.word	0x00000000
        /*0ab4*/ 	.word	0x00000000
        /*0ab8*/ 	.short	0x010a
        /*0aba*/ 	.byte	0xff
	.zero		1


	//   ....[156]....
        /*0abc*/ 	.word	0x00009120
        /*0ac0*/ 	.word	0x00000000
        /*0ac4*/ 	.word	0x00000000
        /*0ac8*/ 	.short	0x010a
        /*0aca*/ 	.byte	0xff
	.zero		1


	//   ....[157]....
        /*0acc*/ 	.word	0x00009180
        /*0ad0*/ 	.word	0x00000000
        /*0ad4*/ 	.word	0x00000000
        /*0ad8*/ 	.short	0x010a
        /*0ada*/ 	.byte	0xff
	.zero		1


	//   ....[158]....
        /*0adc*/ 	.word	0x000091e0
        /*0ae0*/ 	.word	0x00000000
        /*0ae4*/ 	.word	0x00000000
        /*0ae8*/ 	.short	0x010a
        /*0aea*/ 	.byte	0xff
	.zero		1


	//   ....[159]....
        /*0aec*/ 	.word	0x00009240
        /*0af0*/ 	.word	0x00000000
        /*0af4*/ 	.word	0x00000000
        /*0af8*/ 	.short	0x010a
        /*0afa*/ 	.byte	0xff
	.zero		1


	//   ....[160]....
        /*0afc*/ 	.word	0x000092a0
        /*0b00*/ 	.word	0x00000000
        /*0b04*/ 	.word	0x00000000
        /*0b08*/ 	.short	0x010a
        /*0b0a*/ 	.byte	0xff
	.zero		1


	//   ....[161]....
        /*0b0c*/ 	.word	0x00009300
        /*0b10*/ 	.word	0x00000000
        /*0b14*/ 	.word	0x00000000
        /*0b18*/ 	.short	0x010a
        /*0b1a*/ 	.byte	0xff
	.zero		1


	//   ....[162]....
        /*0b1c*/ 	.word	0x00009360
        /*0b20*/ 	.word	0x00000000
        /*0b24*/ 	.word	0x00000000
        /*0b28*/ 	.short	0x010a
        /*0b2a*/ 	.byte	0xff
	.zero		1


	//   ....[163]....
        /*0b2c*/ 	.word	0x000093c0
        /*0b30*/ 	.word	0x00000000
        /*0b34*/ 	.word	0x00000000
        /*0b38*/ 	.short	0x010a
        /*0b3a*/ 	.byte	0xff
	.zero		1


	//   ....[164]....
        /*0b3c*/ 	.word	0x00009420
        /*0b40*/ 	.word	0x00000000
        /*0b44*/ 	.word	0x00000000
        /*0b48*/ 	.short	0x010a
        /*0b4a*/ 	.byte	0xff
	.zero		1


	//   ....[165]....
        /*0b4c*/ 	.word	0x00009480
        /*0b50*/ 	.word	0x00000000
        /*0b54*/ 	.word	0x00000000
        /*0b58*/ 	.short	0x010a
        /*0b5a*/ 	.byte	0xff
	.zero		1


	//   ....[166]....
        /*0b5c*/ 	.word	0x000094e0
        /*0b60*/ 	.word	0x00000000
        /*0b64*/ 	.word	0x00000000
        /*0b68*/ 	.short	0x010a
        /*0b6a*/ 	.byte	0xff
	.zero		1


	//   ....[167]....
        /*0b6c*/ 	.word	0x00009540
        /*0b70*/ 	.word	0x00000000
        /*0b74*/ 	.word	0x00000000
        /*0b78*/ 	.short	0x010a
        /*0b7a*/ 	.byte	0xff
	.zero		1


	//   ....[168]....
        /*0b7c*/ 	.word	0x000095a0
        /*0b80*/ 	.word	0x00000000
        /*0b84*/ 	.word	0x00000000
        /*0b88*/ 	.short	0x010a
        /*0b8a*/ 	.byte	0xff
	.zero		1


	//   ....[169]....
        /*0b8c*/ 	.word	0x00009600
        /*0b90*/ 	.word	0x00000000
        /*0b94*/ 	.word	0x00000000
        /*0b98*/ 	.short	0x010a
        /*0b9a*/ 	.byte	0xff
	.zero		1


	//   ....[170]....
        /*0b9c*/ 	.word	0x00009660
        /*0ba0*/ 	.word	0x00000000
        /*0ba4*/ 	.word	0x00000000
        /*0ba8*/ 	.short	0x010a
        /*0baa*/ 	.byte	0xff
	.zero		1


	//   ....[171]....
        /*0bac*/ 	.word	0x000096b0
        /*0bb0*/ 	.word	0x00000000
        /*0bb4*/ 	.word	0x000001e0
        /*0bb8*/ 	.short	0x010a
        /*0bba*/ 	.byte	0xff
	.zero		1


	//   ....[172]....
        /*0bbc*/ 	.word	0x00009710
        /*0bc0*/ 	.word	0x00000000
        /*0bc4*/ 	.word	0x00000190
        /*0bc8*/ 	.short	0x010a
        /*0bca*/ 	.byte	0xff
	.zero		1


	//   ....[173]....
        /*0bcc*/ 	.word	0x00009760
        /*0bd0*/ 	.word	0x00000000
        /*0bd4*/ 	.word	0x00000180
        /*0bd8*/ 	.short	0x010a
        /*0bda*/ 	.byte	0xff
	.zero		1


	//   ....[174]....
        /*0bdc*/ 	.word	0x000097c0
        /*0be0*/ 	.word	0x00000000
        /*0be4*/ 	.word	0x00000190
        /*0be8*/ 	.short	0x010a
        /*0bea*/ 	.byte	0xff
	.zero		1


	//   ....[175]....
        /*0bec*/ 	.word	0x00009820
        /*0bf0*/ 	.word	0x00000005
        /*0bf4*/ 	.word	0x00000008
        /*0bf8*/ 	.short	0x010a
        /*0bfa*/ 	.byte	0xff
	.zero		1


	//   ....[176]....
        /*0bfc*/ 	.word	0x00009910
        /*0c00*/ 	.word	0x00000003
        /*0c04*/ 	.word	0x00000008
        /*0c08*/ 	.short	0x010a
        /*0c0a*/ 	.byte	0xff
	.zero		1


	//   ....[177]....
        /*0c0c*/ 	.word	0x00009960
        /*0c10*/ 	.word	0x00000000
        /*0c14*/ 	.word	0x00000180
        /*0c18*/ 	.short	0x010a
        /*0c1a*/ 	.byte	0xff
	.zero		1


	//   ....[178]....
        /*0c1c*/ 	.word	0x000099c0
        /*0c20*/ 	.word	0x00000000
        /*0c24*/ 	.word	0x000001c0
        /*0c28*/ 	.short	0x010a
        /*0c2a*/ 	.byte	0xff
	.zero		1


	//   ....[179]....
        /*0c2c*/ 	.word	0x00009a20
        /*0c30*/ 	.word	0x00000000
        /*0c34*/ 	.word	0x00000000
        /*0c38*/ 	.short	0x010a
        /*0c3a*/ 	.byte	0xff
	.zero		1


	//   ....[180]....
        /*0c3c*/ 	.word	0x00009a80
        /*0c40*/ 	.word	0x00000000
        /*0c44*/ 	.word	0x00000000
        /*0c48*/ 	.short	0x010a
        /*0c4a*/ 	.byte	0xff
	.zero		1


	//   ....[181]....
        /*0c4c*/ 	.word	0x00009ae0
        /*0c50*/ 	.word	0x00000000
        /*0c54*/ 	.word	0x00000000
        /*0c58*/ 	.short	0x010a
        /*0c5a*/ 	.byte	0xff
	.zero		1


	//   ....[182]....
        /*0c5c*/ 	.word	0x00009b40
        /*0c60*/ 	.word	0x00000000
        /*0c64*/ 	.word	0x00000000
        /*0c68*/ 	.short	0x010a
        /*0c6a*/ 	.byte	0xff
	.zero		1


	//   ....[183]....
        /*0c6c*/ 	.word	0x00009ba0
        /*0c70*/ 	.word	0x00000000
        /*0c74*/ 	.word	0x00000200
        /*0c78*/ 	.short	0x010a
        /*0c7a*/ 	.byte	0xff
	.zero		1


	//   ....[184]....
        /*0c7c*/ 	.word	0x00009bf0
        /*0c80*/ 	.word	0x00000008
        /*0c84*/ 	.word	0x00000180
        /*0c88*/ 	.short	0x010a
        /*0c8a*/ 	.byte	0xff
	.zero		1


	//   ....[185]....
        /*0c8c*/ 	.word	0x00009c50
        /*0c90*/ 	.word	0x00000000
        /*0c94*/ 	.word	0x00000178
        /*0c98*/ 	.short	0x010a
        /*0c9a*/ 	.byte	0xff
	.zero		1


	//   ....[186]....
        /*0c9c*/ 	.word	0x00009cb0
        /*0ca0*/ 	.word	0x00000000
        /*0ca4*/ 	.word	0x00000158
        /*0ca8*/ 	.short	0x010a
        /*0caa*/ 	.byte	0xff
	.zero		1


	//   ....[187]....
        /*0cac*/ 	.word	0x00009d10
        /*0cb0*/ 	.word	0x00000005
        /*0cb4*/ 	.word	0x00000158
        /*0cb8*/ 	.short	0x010a
        /*0cba*/ 	.byte	0xff
	.zero		1


	//   ....[188]....
        /*0cbc*/ 	.word	0x00009d70
        /*0cc0*/ 	.word	0x00000000
        /*0cc4*/ 	.word	0x00000000
        /*0cc8*/ 	.short	0x010a
        /*0cca*/ 	.byte	0xff
	.zero		1


	//   ....[189]....
        /*0ccc*/ 	.word	0x00009dd0
        /*0cd0*/ 	.word	0x00000000
        /*0cd4*/ 	.word	0x00000000
        /*0cd8*/ 	.short	0x010a
        /*0cda*/ 	.byte	0xff
	.zero		1


	//   ....[190]....
        /*0cdc*/ 	.word	0x00009e20
        /*0ce0*/ 	.word	0x00000003
        /*0ce4*/ 	.word	0x00000180
        /*0ce8*/ 	.short	0x010a
        /*0cea*/ 	.byte	0xff
	.zero		1


	//   ....[191]....
        /*0cec*/ 	.word	0x00009e70
        /*0cf0*/ 	.word	0x00000000
        /*0cf4*/ 	.word	0x00000140
        /*0cf8*/ 	.short	0x010a
        /*0cfa*/ 	.byte	0xff
	.zero		1


	//   ....[192]....
        /*0cfc*/ 	.word	0x00009ec0
        /*0d00*/ 	.word	0x00000059
        /*0d04*/ 	.word	0x000001a0
        /*0d08*/ 	.short	0x010a
        /*0d0a*/ 	.byte	0xff
	.zero		1


	//   ....[193]....
        /*0d0c*/ 	.word	0x00009f10
        /*0d10*/ 	.word	0x00000003
        /*0d14*/ 	.word	0x00000140
        /*0d18*/ 	.short	0x010a
        /*0d1a*/ 	.byte	0xff
	.zero		1


	//----- nvinfo : EIATTR_NUM_MBARRIERS
	.align		4
.L_47:
        /*0d1c*/ 	.byte	0x03, 0x38
        /*0d1e*/ 	.short	0x0041


	//----- nvinfo : EIATTR_EXIT_INSTR_OFFSETS
	.align		4
        /*0d20*/ 	.byte	0x04, 0x1c
        /*0d22*/ 	.short	(.L_49 - .L_48)


	//   ....[0]....
.L_48:
        /*0d24*/ 	.word	0x000036c0


	//   ....[1]....
        /*0d28*/ 	.word	0x00003bd0


	//   ....[2]....
        /*0d2c*/ 	.word	0x00003c30


	//   ....[3]....
        /*0d30*/ 	.word	0x00004ee0


	//   ....[4]....
        /*0d34*/ 	.word	0x00005fa0


	//   ....[5]....
        /*0d38*/ 	.word	0x00005fe0


	//   ....[6]....
        /*0d3c*/ 	.word	0x00008cf0


	//   ....[7]....
        /*0d40*/ 	.word	0x00008d70


	//   ....[8]....
        /*0d44*/ 	.word	0x00008da0


	//   ....[9]....
        /*0d48*/ 	.word	0x00008e20


	//----- nvinfo : EIATTR_MAX_THREADS
	.align		4
.L_49:
        /*0d4c*/ 	.byte	0x04, 0x05
        /*0d4e*/ 	.short	(.L_51 - .L_50)
.L_50:
        /*0d50*/ 	.word	0x00000100
        /*0d54*/ 	.word	0x00000001
        /*0d58*/ 	.word	0x00000001


	//----- nvinfo : EIATTR_CRS_STACK_SIZE
	.align		4
.L_51:
        /*0d5c*/ 	.byte	0x04, 0x1e
        /*0d5e*/ 	.short	(.L_53 - .L_52)
.L_52:
        /*0d60*/ 	.word	0x00000000


	//----- nvinfo : EIATTR_CBANK_PARAM_SIZE
	.align		4
.L_53:
        /*0d64*/ 	.byte	0x03, 0x19
        /*0d66*/ 	.short	0x0800


	//----- nvinfo : EIATTR_PARAM_CBANK
	.align		4
        /*0d68*/ 	.byte	0x04, 0x0a
        /*0d6a*/ 	.short	(.L_55 - .L_54)
	.align		4
.L_54:
        /*0d6c*/ 	.word	index@(.nv.constant0._ZN7cutlass13device_kernelINS_4gemm6kernel13GemmUniversalIN4cute5tupleIJiiiiEEENS1_10collective13CollectiveMmaINS1_35MainloopSm100TmaUmmaWarpSpecializedILi20ELi2ELi4ENS5_IJNS4_1CILi4EEENSA_ILi1EEESC_EEEEENS5_IJNSA_ILi256EEENSA_ILi64EEENSA_ILi32EEEEEENS_10bfloat16_tENS5_IJlSC_lEEESJ_SK_NS4_8TiledMMAINS4_8MMA_AtomIJNS4_26SM100_MMA_F16BF16_2x1SM_SSISJ_SJ_fLi256ELi64ELNS4_4UMMA5MajorE0ELSP_0ELNSO_7ScaleInE0ELSQ_0EEEEEENS4_6LayoutINS5_IJSC_SC_SC_EEENS5_IJNSA_ILi0EEESV_SV_EEEEENS5_IJNS4_10UnderscoreESY_SY_EEEEENS4_18SM100_TMA_2SM_LOADENS4_14ComposedLayoutINS4_7SwizzleILi2ELi4ELi3EEENS4_18smem_ptr_flag_bitsILi16EEENST_INS5_IJNSA_ILi8EEESH_EEENS5_IJSH_SC_EEEEEEEvNS4_8identityENS4_28SM100_TMA_2SM_LOAD_MULTICASTES1B_vS1C_EENS_8epilogue10collective18CollectiveEpilogueINS1F_23Sm100TmaWarpSpecializedILi3ELi2ELi32ELb1ELb0EEEJNS5_IJNSA_ILi128EEESG_SH_EEENS5_IJNST_IS1K_SC_EENST_ISH_SC_EEEEESJ_SK_SJ_SK_NS1F_6fusion15FusionCallbacksIS1J_NS1P_17LinearCombinationISJ_fSJ_fLNS_15FloatRoundStyleE2EEES1L_S1O_JEEENS4_5SM1004TMEM4LOAD26SM100_TMEM_LOAD_32dp32b32xENS4_13SM90_TMA_LOADES1B_NS4_39AutoVectorizingCopyWithAssumedAlignmentILi128EEENS4_14SM90_TMA_STOREES1B_S21_S21_EEEvvEEEEvNT_6ParamsE)
        /*0d70*/ 	.short	0x0380
        /*0d72*/ 	.short	0x0800


	//----- nvinfo : EIATTR_SW_WAR
	.align		4
.L_55:
        /*0d74*/ 	.byte	0x04, 0x36
        /*0d76*/ 	.short	(.L_57 - .L_56)
.L_56:
        /*0d78*/ 	.word	0x00000008
.L_57:


//--------------------- .nv.callgraph             --------------------------
	.section	.nv.callgraph,"",@"SHT_CUDA_CALLGRAPH"
	.align	4
	.sectionentsize	8
	.align		4
        /*0000*/ 	.word	0x00000000
	.align		4
        /*0004*/ 	.word	0xffffffff
	.align		4
        /*0008*/ 	.word	index@(_ZN7cutlass13device_kernelINS_4gemm6kernel13GemmUniversalIN4cute5tupleIJiiiiEEENS1_10collective13CollectiveMmaINS1_35MainloopSm100TmaUmmaWarpSpecializedILi20ELi2ELi4ENS5_IJNS4_1CILi4EEENSA_ILi1EEESC_EEEEENS5_IJNSA_ILi256EEENSA_ILi64EEENSA_ILi32EEEEEENS_10bfloat16_tENS5_IJlSC_lEEESJ_SK_NS4_8TiledMMAINS4_8MMA_AtomIJNS4_26SM100_MMA_F16BF16_2x1SM_SSISJ_SJ_fLi256ELi64ELNS4_4UMMA5MajorE0ELSP_0ELNSO_7ScaleInE0ELSQ_0EEEEEENS4_6LayoutINS5_IJSC_SC_SC_EEENS5_IJNSA_ILi0EEESV_SV_EEEEENS5_IJNS4_10UnderscoreESY_SY_EEEEENS4_18SM100_TMA_2SM_LOADENS4_14ComposedLayoutINS4_7SwizzleILi2ELi4ELi3EEENS4_18smem_ptr_flag_bitsILi16EEENST_INS5_IJNSA_ILi8EEESH_EEENS5_IJSH_SC_EEEEEEEvNS4_8identityENS4_28SM100_TMA_2SM_LOAD_MULTICASTES1B_vS1C_EENS_8epilogue10collective18CollectiveEpilogueINS1F_23Sm100TmaWarpSpecializedILi3ELi2ELi32ELb1ELb0EEEJNS5_IJNSA_ILi128EEESG_SH_EEENS5_IJNST_IS1K_SC_EENST_ISH_SC_EEEEESJ_SK_SJ_SK_NS1F_6fusion15FusionCallbacksIS1J_NS1P_17LinearCombinationISJ_fSJ_fLNS_15FloatRoundStyleE2EEES1L_S1O_JEEENS4_5SM1004TMEM4LOAD26SM100_TMEM_LOAD_32dp32b32xENS4_13SM90_TMA_LOADES1B_NS4_39AutoVectorizingCopyWithAssumedAlignmentILi128EEENS4_14SM90_TMA_STOREES1B_S21_S21_EEEvvEEEEvNT_6ParamsE)
	.align		4
        /*000c*/ 	.word	index@(__assertfail)
	.align		4
        /*0010*/ 	.word	0x00000000
	.align		4
        /*0014*/ 	.word	0xfffffffe
	.align		4
        /*0018*/ 	.word	0x00000000
	.align		4
        /*001c*/ 	.word	0xfffffffd
	.align		4
        /*0020*/ 	.word	0x00000000
	.align		4
        /*0024*/ 	.word	0xfffffffc


//--------------------- .nv.constant4             --------------------------
	.section	.nv.constant4,"a",@progbits
	.align	8
	.align		8
.nv.constant4:
        /*0000*/ 	.dword	__assertfail
	.align		8
        /*0008*/ 	.dword	__unnamed_1
	.align		8
        /*0010*/ 	.dword	__unnamed_2
	.align		8
        /*0018*/ 	.dword	_ZN40_INTERNAL_62529136_4_k_cu_3a5a85a7_302114cuda3std3__45__cpo5beginE
	.align		8
        /*0020*/ 	.dword	_ZN40_INTERNAL_62529136_4_k_cu_3a5a85a7_302114cuda3std3__45__cpo3endE
	.align		8
        /*0028*/ 	.dword	_ZN40_INTERNAL_62529136_4_k_cu_3a5a85a7_302114cuda3std3__45__cpo6cbeginE
	.align		8
        /*0030*/ 	.dword	_ZN40_INTERNAL_62529136_4_k_cu_3a5a85a7_302114cuda3std3__45__cpo4cendE
	.align		8
        /*0038*/ 	.dword	_ZN40_INTERNAL_62529136_4_k_cu_3a5a85a7_302114cuda3std3__442_GLOBAL__N__62529136_4_k_cu_3a5a85a7_302116ignoreE
	.align		8
        /*0040*/ 	.dword	_ZN40_INTERNAL_62529136_4_k_cu_3a5a85a7_302114cuda3std3__419piecewise_constructE
	.align		8
        /*0048*/ 	.dword	_ZN40_INTERNAL_62529136_4_k_cu_3a5a85a7_302114cuda3std3__48in_placeE
	.align		8
        /*0050*/ 	.dword	_ZN40_INTERNAL_62529136_4_k_cu_3a5a85a7_302114cuda3std6ranges3__45__cpo4swapE
	.align		8
        /*0058*/ 	.dword	_ZN40_INTERNAL_62529136_4_k_cu_3a5a85a7_302114cuda3std6ranges3__45__cpo9iter_moveE
	.align		8
        /*0060*/ 	.dword	_ZN40_INTERNAL_62529136_4_k_cu_3a5a85a7_302114cute7productE
	.align		8
        /*0068*/ 	.dword	_ZN40_INTERNAL_62529136_4_k_cu_3a5a85a7_302114cute1_E
	.align		8
        /*0070*/ 	.dword	$str$25
	.align		8
        /*0078*/ 	.dword	$str$26
	.align		8
        /*0080*/ 	.dword	$str$27
	.align		8
        /*0088*/ 	.dword	$str$28


//--------------------- .text._ZN7cutlass13device_kernelINS_4gemm6kernel13GemmUniversalIN4cute5tupleIJiiiiEEENS1_10collective13CollectiveMmaINS1_35MainloopSm100TmaUmmaWarpSpecializedILi20ELi2ELi4ENS5_IJNS4_1CILi4EEENSA_ILi1EEESC_EEEEENS5_IJNSA_ILi256EEENSA_ILi64EEENSA_ILi32EEEEEENS_10bfloat16_tENS5_IJlSC_lEEESJ_SK_NS4_8TiledMMAINS4_8MMA_AtomIJNS4_26SM100_MMA_F16BF16_2x1SM_SSISJ_SJ_fLi256ELi64ELNS4_4UMMA5MajorE0ELSP_0ELNSO_7ScaleInE0ELSQ_0EEEEEENS4_6LayoutINS5_IJSC_SC_SC_EEENS5_IJNSA_ILi0EEESV_SV_EEEEENS5_IJNS4_10UnderscoreESY_SY_EEEEENS4_18SM100_TMA_2SM_LOADENS4_14ComposedLayoutINS4_7SwizzleILi2ELi4ELi3EEENS4_18smem_ptr_flag_bitsILi16EEENST_INS5_IJNSA_ILi8EEESH_EEENS5_IJSH_SC_EEEEEEEvNS4_8identityENS4_28SM100_TMA_2SM_LOAD_MULTICASTES1B_vS1C_EENS_8epilogue10collective18CollectiveEpilogueINS1F_23Sm100TmaWarpSpecializedILi3ELi2ELi32ELb1ELb0EEEJNS5_IJNSA_ILi128EEESG_SH_EEENS5_IJNST_IS1K_SC_EENST_ISH_SC_EEEEESJ_SK_SJ_SK_NS1F_6fusion15FusionCallbacksIS1J_NS1P_17LinearCombinationISJ_fSJ_fLNS_15FloatRoundStyleE2EEES1L_S1O_JEEENS4_5SM1004TMEM4LOAD26SM100_TMEM_LOAD_32dp32b32xENS4_13SM90_TMA_LOADES1B_NS4_39AutoVectorizingCopyWithAssumedAlignmentILi128EEENS4_14SM90_TMA_STOREES1B_S21_S21_EEEvvEEEEvNT_6ParamsE --------------------------
	.section	.text._ZN7cutlass13device_kernelINS_4gemm6kernel13GemmUniversalIN4cute5tupleIJiiiiEEENS1_10collective13CollectiveMmaINS1_35MainloopSm100TmaUmmaWarpSpecializedILi20ELi2ELi4ENS5_IJNS4_1CILi4EEENSA_ILi1EEESC_EEEEENS5_IJNSA_ILi256EEENSA_ILi64EEENSA_ILi32EEEEEENS_10bfloat16_tENS5_IJlSC_lEEESJ_SK_NS4_8TiledMMAINS4_8MMA_AtomIJNS4_26SM100_MMA_F16BF16_2x1SM_SSISJ_SJ_fLi256ELi64ELNS4_4UMMA5MajorE0ELSP_0ELNSO_7ScaleInE0ELSQ_0EEEEEENS4_6LayoutINS5_IJSC_SC_SC_EEENS5_IJNSA_ILi0EEESV_SV_EEEEENS5_IJNS4_10UnderscoreESY_SY_EEEEENS4_18SM100_TMA_2SM_LOADENS4_14ComposedLayoutINS4_7SwizzleILi2ELi4ELi3EEENS4_18smem_ptr_flag_bitsILi16EEENST_INS5_IJNSA_ILi8EEESH_EEENS5_IJSH_SC_EEEEEEEvNS4_8identityENS4_28SM100_TMA_2SM_LOAD_MULTICASTES1B_vS1C_EENS_8epilogue10collective18CollectiveEpilogueINS1F_23Sm100TmaWarpSpecializedILi3ELi2ELi32ELb1ELb0EEEJNS5_IJNSA_ILi128EEESG_SH_EEENS5_IJNST_IS1K_SC_EENST_ISH_SC_EEEEESJ_SK_SJ_SK_NS1F_6fusion15FusionCallbacksIS1J_NS1P_17LinearCombinationISJ_fSJ_fLNS_15FloatRoundStyleE2EEES1L_S1O_JEEENS4_5SM1004TMEM4LOAD26SM100_TMEM_LOAD_32dp32b32xENS4_13SM90_TMA_LOADES1B_NS4_39AutoVectorizingCopyWithAssumedAlignmentILi128EEENS4_14SM90_TMA_STOREES1B_S21_S21_EEEvvEEEEvNT_6ParamsE,"ax",@progbits
	.align	128
.text._ZN7cutlass13device_kernelINS_4gemm6kernel13GemmUniversalIN4cute5tupleIJiiiiEEENS1_10collective13CollectiveMmaINS1_35MainloopSm100TmaUmmaWarpSpecializedILi20ELi2ELi4ENS5_IJNS4_1CILi4EEENSA_ILi1EEESC_EEEEENS5_IJNSA_ILi256EEENSA_ILi64EEENSA_ILi32EEEEEENS_10bfloat16_tENS5_IJlSC_lEEESJ_SK_NS4_8TiledMMAINS4_8MMA_AtomIJNS4_26SM100_MMA_F16BF16_2x1SM_SSISJ_SJ_fLi256ELi64ELNS4_4UMMA5MajorE0ELSP_0ELNSO_7ScaleInE0ELSQ_0EEEEEENS4_6LayoutINS5_IJSC_SC_SC_EEENS5_IJNSA_ILi0EEESV_SV_EEEEENS5_IJNS4_10UnderscoreESY_SY_EEEEENS4_18SM100_TMA_2SM_LOADENS4_14ComposedLayoutINS4_7SwizzleILi2ELi4ELi3EEENS4_18smem_ptr_flag_bitsILi16EEENST_INS5_IJNSA_ILi8EEESH_EEENS5_IJSH_SC_EEEEEEEvNS4_8identityENS4_28SM100_TMA_2SM_LOAD_MULTICASTES1B_vS1C_EENS_8epilogue10collective18CollectiveEpilogueINS1F_23Sm100TmaWarpSpecializedILi3ELi2ELi32ELb1ELb0EEEJNS5_IJNSA_ILi128EEESG_SH_EEENS5_IJNST_IS1K_SC_EENST_ISH_SC_EEEEESJ_SK_SJ_SK_NS1F_6fusion15FusionCallbacksIS1J_NS1P_17LinearCombinationISJ_fSJ_fLNS_15FloatRoundStyleE2EEES1L_S1O_JEEENS4_5SM1004TMEM4LOAD26SM100_TMEM_LOAD_32dp32b32xENS4_13SM90_TMA_LOADES1B_NS4_39AutoVectorizingCopyWithAssumedAlignmentILi128EEENS4_14SM90_TMA_STOREES1B_S21_S21_EEEvvEEEEvNT_6ParamsE:
        .type           _ZN7cutlass13device_kernelINS_4gemm6kernel13GemmUniversalIN4cute5tupleIJiiiiEEENS1_10collective13CollectiveMmaINS1_35MainloopSm100TmaUmmaWarpSpecializedILi20ELi2ELi4ENS5_IJNS4_1CILi4EEENSA_ILi1EEESC_EEEEENS5_IJNSA_ILi256EEENSA_ILi64EEENSA_ILi32EEEEEENS_10bfloat16_tENS5_IJlSC_lEEESJ_SK_NS4_8TiledMMAINS4_8MMA_AtomIJNS4_26SM100_MMA_F16BF16_2x1SM_SSISJ_SJ_fLi256ELi64ELNS4_4UMMA5MajorE0ELSP_0ELNSO_7ScaleInE0ELSQ_0EEEEEENS4_6LayoutINS5_IJSC_SC_SC_EEENS5_IJNSA_ILi0EEESV_SV_EEEEENS5_IJNS4_10UnderscoreESY_SY_EEEEENS4_18SM100_TMA_2SM_LOADENS4_14ComposedLayoutINS4_7SwizzleILi2ELi4ELi3EEENS4_18smem_ptr_flag_bitsILi16EEENST_INS5_IJNSA_ILi8EEESH_EEENS5_IJSH_SC_EEEEEEEvNS4_8identityENS4_28SM100_TMA_2SM_LOAD_MULTICASTES1B_vS1C_EENS_8epilogue10collective18CollectiveEpilogueINS1F_23Sm100TmaWarpSpecializedILi3ELi2ELi32ELb1ELb0EEEJNS5_IJNSA_ILi128EEESG_SH_EEENS5_IJNST_IS1K_SC_EENST_ISH_SC_EEEEESJ_SK_SJ_SK_NS1F_6fusion15FusionCallbacksIS1J_NS1P_17LinearCombinationISJ_fSJ_fLNS_15FloatRoundStyleE2EEES1L_S1O_JEEENS4_5SM1004TMEM4LOAD26SM100_TMEM_LOAD_32dp32b32xENS4_13SM90_TMA_LOADES1B_NS4_39AutoVectorizingCopyWithAssumedAlignmentILi128EEENS4_14SM90_TMA_STOREES1B_S21_S21_EEEvvEEEEvNT_6ParamsE,@function
        .size           _ZN7cutlass13device_kernelINS_4gemm6kernel13GemmUniversalIN4cute5tupleIJiiiiEEENS1_10collective13CollectiveMmaINS1_35MainloopSm100TmaUmmaWarpSpecializedILi20ELi2ELi4ENS5_IJNS4_1CILi4EEENSA_ILi1EEESC_EEEEENS5_IJNSA_ILi256EEENSA_ILi64EEENSA_ILi32EEEEEENS_10bfloat16_tENS5_IJlSC_lEEESJ_SK_NS4_8TiledMMAINS4_8MMA_AtomIJNS4_26SM100_MMA_F16BF16_2x1SM_SSISJ_SJ_fLi256ELi64ELNS4_4UMMA5MajorE0ELSP_0ELNSO_7ScaleInE0ELSQ_0EEEEEENS4_6LayoutINS5_IJSC_SC_SC_EEENS5_IJNSA_ILi0EEESV_SV_EEEEENS5_IJNS4_10UnderscoreESY_SY_EEEEENS4_18SM100_TMA_2SM_LOADENS4_14ComposedLayoutINS4_7SwizzleILi2ELi4ELi3EEENS4_18smem_ptr_flag_bitsILi16EEENST_INS5_IJNSA_ILi8EEESH_EEENS5_IJSH_SC_EEEEEEEvNS4_8identityENS4_28SM100_TMA_2SM_LOAD_MULTICASTES1B_vS1C_EENS_8epilogue10collective18CollectiveEpilogueINS1F_23Sm100TmaWarpSpecializedILi3ELi2ELi32ELb1ELb0EEEJNS5_IJNSA_ILi128EEESG_SH_EEENS5_IJNST_IS1K_SC_EENST_ISH_SC_EEEEESJ_SK_SJ_SK_NS1F_6fusion15FusionCallbacksIS1J_NS1P_17LinearCombinationISJ_fSJ_fLNS_15FloatRoundStyleE2EEES1L_S1O_JEEENS4_5SM1004TMEM4LOAD26SM100_TMEM_LOAD_32dp32b32xENS4_13SM90_TMA_LOADES1B_NS4_39AutoVectorizingCopyWithAssumedAlignmentILi128EEENS4_14SM90_TMA_STOREES1B_S21_S21_EEEvvEEEEvNT_6ParamsE,(.L_x_224 - _ZN7cutlass13device_kernelINS_4gemm6kernel13GemmUniversalIN4cute5tupleIJiiiiEEENS1_10collective13CollectiveMmaINS1_35MainloopSm100TmaUmmaWarpSpecializedILi20ELi2ELi4ENS5_IJNS4_1CILi4EEENSA_ILi1EEESC_EEEEENS5_IJNSA_ILi256EEENSA_ILi64EEENSA_ILi32EEEEEENS_10bfloat16_tENS5_IJlSC_lEEESJ_SK_NS4_8TiledMMAINS4_8MMA_AtomIJNS4_26SM100_MMA_F16BF16_2x1SM_SSISJ_SJ_fLi256ELi64ELNS4_4UMMA5MajorE0ELSP_0ELNSO_7ScaleInE0ELSQ_0EEEEEENS4_6LayoutINS5_IJSC_SC_SC_EEENS5_IJNSA_ILi0EEESV_SV_EEEEENS5_IJNS4_10UnderscoreESY_SY_EEEEENS4_18SM100_TMA_2SM_LOADENS4_14ComposedLayoutINS4_7SwizzleILi2ELi4ELi3EEENS4_18smem_ptr_flag_bitsILi16EEENST_INS5_IJNSA_ILi8EEESH_EEENS5_IJSH_SC_EEEEEEEvNS4_8identityENS4_28SM100_TMA_2SM_LOAD_MULTICASTES1B_vS1C_EENS_8epilogue10collective18CollectiveEpilogueINS1F_23Sm100TmaWarpSpecializedILi3ELi2ELi32ELb1ELb0EEEJNS5_IJNSA_ILi128EEESG_SH_EEENS5_IJNST_IS1K_SC_EENST_ISH_SC_EEEEESJ_SK_SJ_SK_NS1F_6fusion15FusionCallbacksIS1J_NS1P_17LinearCombinationISJ_fSJ_fLNS_15FloatRoundStyleE2EEES1L_S1O_JEEENS4_5SM1004TMEM4LOAD26SM100_TMEM_LOAD_32dp32b32xENS4_13SM90_TMA_LOADES1B_NS4_39AutoVectorizingCopyWithAssumedAlignmentILi128EEENS4_14SM90_TMA_STOREES1B_S21_S21_EEEvvEEEEvNT_6ParamsE)
        .other          _ZN7cutlass13device_kernelINS_4gemm6kernel13GemmUniversalIN4cute5tupleIJiiiiEEENS1_10collective13CollectiveMmaINS1_35MainloopSm100TmaUmmaWarpSpecializedILi20ELi2ELi4ENS5_IJNS4_1CILi4EEENSA_ILi1EEESC_EEEEENS5_IJNSA_ILi256EEENSA_ILi64EEENSA_ILi32EEEEEENS_10bfloat16_tENS5_IJlSC_lEEESJ_SK_NS4_8TiledMMAINS4_8MMA_AtomIJNS4_26SM100_MMA_F16BF16_2x1SM_SSISJ_SJ_fLi256ELi64ELNS4_4UMMA5MajorE0ELSP_0ELNSO_7ScaleInE0ELSQ_0EEEEEENS4_6LayoutINS5_IJSC_SC_SC_EEENS5_IJNSA_ILi0EEESV_SV_EEEEENS5_IJNS4_10UnderscoreESY_SY_EEEEENS4_18SM100_TMA_2SM_LOADENS4_14ComposedLayoutINS4_7SwizzleILi2ELi4ELi3EEENS4_18smem_ptr_flag_bitsILi16EEENST_INS5_IJNSA_ILi8EEESH_EEENS5_IJSH_SC_EEEEEEEvNS4_8identityENS4_28SM100_TMA_2SM_LOAD_MULTICASTES1B_vS1C_EENS_8epilogue10collective18CollectiveEpilogueINS1F_23Sm100TmaWarpSpecializedILi3ELi2ELi32ELb1ELb0EEEJNS5_IJNSA_ILi128EEESG_SH_EEENS5_IJNST_IS1K_SC_EENST_ISH_SC_EEEEESJ_SK_SJ_SK_NS1F_6fusion15FusionCallbacksIS1J_NS1P_17LinearCombinationISJ_fSJ_fLNS_15FloatRoundStyleE2EEES1L_S1O_JEEENS4_5SM1004TMEM4LOAD26SM100_TMEM_LOAD_32dp32b32xENS4_13SM90_TMA_LOADES1B_NS4_39AutoVectorizingCopyWithAssumedAlignmentILi128EEENS4_14SM90_TMA_STOREES1B_S21_S21_EEEvvEEEEvNT_6ParamsE,@"STO_CUDA_ENTRY STV_DEFAULT"
_ZN7cutlass13device_kernelINS_4gemm6kernel13GemmUniversalIN4cute5tupleIJiiiiEEENS1_10collective13CollectiveMmaINS1_35MainloopSm100TmaUmmaWarpSpecializedILi20ELi2ELi4ENS5_IJNS4_1CILi4EEENSA_ILi1EEESC_EEEEENS5_IJNSA_ILi256EEENSA_ILi64EEENSA_ILi32EEEEEENS_10bfloat16_tENS5_IJlSC_lEEESJ_SK_NS4_8TiledMMAINS4_8MMA_AtomIJNS4_26SM100_MMA_F16BF16_2x1SM_SSISJ_SJ_fLi256ELi64ELNS4_4UMMA5MajorE0ELSP_0ELNSO_7ScaleInE0ELSQ_0EEEEEENS4_6LayoutINS5_IJSC_SC_SC_EEENS5_IJNSA_ILi0EEESV_SV_EEEEENS5_IJNS4_10UnderscoreESY_SY_EEEEENS4_18SM100_TMA_2SM_LOADENS4_14ComposedLayoutINS4_7SwizzleILi2ELi4ELi3EEENS4_18smem_ptr_flag_bitsILi16EEENST_INS5_IJNSA_ILi8EEESH_EEENS5_IJSH_SC_EEEEEEEvNS4_8identityENS4_28SM100_TMA_2SM_LOAD_MULTICASTES1B_vS1C_EENS_8epilogue10collective18CollectiveEpilogueINS1F_23Sm100TmaWarpSpecializedILi3ELi2ELi32ELb1ELb0EEEJNS5_IJNSA_ILi128EEESG_SH_EEENS5_IJNST_IS1K_SC_EENST_ISH_SC_EEEEESJ_SK_SJ_SK_NS1F_6fusion15FusionCallbacksIS1J_NS1P_17LinearCombinationISJ_fSJ_fLNS_15FloatRoundStyleE2EEES1L_S1O_JEEENS4_5SM1004TMEM4LOAD26SM100_TMEM_LOAD_32dp32b32xENS4_13SM90_TMA_LOADES1B_NS4_39AutoVectorizingCopyWithAssumedAlignmentILi128EEENS4_14SM90_TMA_STOREES1B_S21_S21_EEEvvEEEEvNT_6ParamsE:
[----:B------:R-:W1:Y:S01]  /*0000*/  LDC R1, c[0x0][0x37c] ;  /* 0x0000df00ff017b82 */ /* 0x000e620000000800 */
[----:B------:R-:W2:Y:S01]  /*0010*/  S2R R92, SR_TID.X ;  /* 0x00000000005c7919 */ /* 0x000ea20000002100 */
[----:B------:R-:W3:Y:S06]  /*0020*/  LDCU.64 UR8, c[0x0][0x890] ;  /* 0x00011200ff0877ac */ /* 0x000eec0008000a00 */
[----:B------:R-:W4:Y:S01]  /*0030*/  S2UR UR4, SR_CgaCtaId ;  /* 0x00000000000479c3 */ /* 0x000f220000008800 */
[----:B------:R-:W-:Y:S02]  /*0040*/  PRMT R84, RZ, 0x7610, R84 ;  /* 0x00007610ff547816 */ /* 0x000fe40000000054 */
[----:B------:R-:W-:Y:S01]  /*0050*/  ELECT P1, URZ, PT ;  /* 0x0000000000ff782f */ /* 0x000fe20003820000 */
[----:B---3--:R-:W-:-:S04]  /*0060*/  UISETP.NE.U32.AND UP0, UPT, UR8, URZ, UPT ;  /* 0x000000ff0800728c */ /* 0x008fc8000bf05070 */
[----:B------:R-:W-:Y:S02]  /*0070*/  UISETP.NE.AND.EX UP0, UPT, UR9, URZ, UPT, UP0 ;  /* 0x000000ff0900728c */ /* 0x000fe4000bf05300 */
[----:B----4-:R-:W-:Y:S02]  /*0080*/  ULOP3.LUT UR34, UR4, 0x1, URZ, 0xc0, !UPT ;  /* 0x0000000104227892 */ /* 0x010fe4000f8ec0ff */
[----:B------:R-:W-:Y:S01]  /*0090*/  ULOP3.LUT UR37, UR4, 0x1, URZ, 0x3c, !UPT ;  /* 0x0000000104257892 */ /* 0x000fe2000f8e3cff */
[----:B--2---:R-:W-:-:S05]  /*00a0*/  SHF.R.U32.HI R85, RZ, 0x5, R92 ;  /* 0x00000005ff557819 */ /* 0x004fca000001165c */
[----:B------:R-:W2:Y:S02]  /*00b0*/  SHFL.IDX PT, R0, R85, RZ, 0x1f ;  /* 0x00001fff55007589 */ /* 0x000ea400000e0000 */
[----:B--2---:R-:W-:Y:S01]  /*00c0*/  R2UR UR20, R0 ;  /* 0x00000000001472ca */ /* 0x004fe200000e0000 */
[----:B-1----:R-:W-:-:S14]  /*00d0*/  BRA.U UP0, `(.L_x_0) ;  /* 0x0000000100307547 */ /* 0x002fdc000b800000 */
[----:B------:R-:W1:Y:S02]  /*00e0*/  LDCU.64 UR4, c[0x0][0x888] ;  /* 0x00011100ff0477ac */ /* 0x000e640008000a00 */
[----:B-1----:R-:W-:-:S04]  /*00f0*/  UISETP.NE.U32.AND UP0, UPT, UR4, URZ, UPT ;  /* 0x000000ff0400728c */ /* 0x002fc8000bf05070 */
[----:B------:R-:W-:-:S09]  /*0100*/  UISETP.NE.AND.EX UP0, UPT, UR5, URZ, UPT, UP0 ;  /* 0x000000ff0500728c */ /* 0x000fd2000bf05300 */
[----:B------:R-:W-:Y:S05]  /*0110*/  BRA.U !UP0, `(.L_x_1) ;  /* 0x0000000108147547 */ /* 0x000fea000b800000 */
[----:B------:R-:W1:Y:S01]  /*0120*/  LDC.64 R2, c[0x0][0x888] ;  /* 0x00022200ff027b82 */ /* 0x000e620000000a00 */
[----:B------:R-:W1:Y:S02]  /*0130*/  LDCU.64 UR4, c[0x0][0x358] ;  /* 0x00006b00ff0477ac */ /* 0x000e640008000a00 */
[----:B-1----:R1:W5:Y:S01]  /*0140*/  LDG.E R41, desc[UR4][R2.64] ;  /* 0x0000000402297981 */ /* 0x002362000c1e1900 */
[----:B------:R-:W-:Y:S01]  /*0150*/  HFMA2 R84, -RZ, RZ, 0, 5.9604644775390625e-08 ;  /* 0x00000001ff547431 */ /* 0x000fe200000001ff */
[----:B------:R-:W-:Y:S05]  /*0160*/  BRA `(.L_x_0) ;  /* 0x00000000000c7947 */ /* 0x000fea0003800000 */
.L_x_1:
[----:B------:R-:W1:Y:S01]  /*0170*/  LDCU UR4, c[0x0][0x880] ;  /* 0x00011000ff0477ac */ /* 0x000e620008000800 */
[----:B------:R-:W-:Y:S01]  /*0180*/  HFMA2 R84, -RZ, RZ, 0, 5.9604644775390625e-08 ;  /* 0x00000001ff547431 */ /* 0x000fe200000001ff */
[----:B-1----:R-:W-:-:S07]  /*0190*/  MOV R41, UR4 ;  /* 0x0000000400297c02 */ /* 0x002fce0008000f00 */
.L_x_0:
[----:B------:R-:W2:Y:S02]  /*01a0*/  LDCU.64 UR4, c[0x0][0x8b0] ;  /* 0x00011600ff0477ac */ /* 0x000ea40008000a00 */
[----:B--2---:R-:W-:-:S04]  /*01b0*/  UISETP.NE.U32.AND UP0, UPT, UR4, URZ, UPT ;  /* 0x000000ff0400728c */ /* 0x004fc8000bf05070 */
[----:B------:R-:W-:-:S09]  /*01c0*/  UISETP.NE.AND.EX UP0, UPT, UR5, URZ, UPT, UP0 ;  /* 0x000000ff0500728c */ /* 0x000fd2000bf05300 */
[----:B------:R-:W-:Y:S05]  /*01d0*/  BRA.U UP0, `(.L_x_2) ;  /* 0x0000000100287547 */ /* 0x000fea000b800000 */
[----:B------:R-:W2:Y:S02]  /*01e0*/  LDCU.64 UR4, c[0x0][0x8a8] ;  /* 0x00011500ff0477ac */ /* 0x000ea40008000a00 */
[----:B--2---:R-:W-:-:S04]  /*01f0*/  UISETP.NE.U32.AND UP0, UPT, UR4, URZ, UPT ;  /* 0x000000ff0400728c */ /* 0x004fc8000bf05070 */
[----:B------:R-:W-:-:S09]  /*0200*/  UISETP.NE.AND.EX UP0, UPT, UR5, URZ, UPT, UP0 ;  /* 0x000000ff0500728c */ /* 0x000fd2000bf05300 */
[----:B------:R-:W-:Y:S05]  /*0210*/  BRA.U !UP0, `(.L_x_3) ;  /* 0x0000000108107547 */ /* 0x000fea000b800000 */
[----:B------:R-:W2:Y:S01]  /*0220*/  LDC.64 R38, c[0x0][0x8a8] ;  /* 0x00022a00ff267b82 */ /* 0x000ea20000000a00 */
[----:B------:R-:W2:Y:S02]  /*0230*/  LDCU.64 UR4, c[0x0][0x358] ;  /* 0x00006b00ff0477ac */ /* 0x000ea40008000a00 */
[----:B--2---:R2:W5:Y:S01]  /*0240*/  LDG.E R38, desc[UR4][R38.64] ;  /* 0x0000000426267981 */ /* 0x004562000c1e1900 */
[----:B------:R-:W-:Y:S05]  /*0250*/  BRA `(.L_x_2) ;  /* 0x0000000000087947 */ /* 0x000fea0003800000 */
.L_x_3:
[----:B------:R-:W2:Y:S02]  /*0260*/  LDCU UR4, c[0x0][0x8a0] ;  /* 0x00011400ff0477ac */ /* 0x000ea40008000800 */
[----:B--2---:R-:W-:Y:S02]  /*0270*/  MOV R38, UR4 ;  /* 0x0000000400267c02 */ /* 0x004fe40008000f00 */
.L_x_2:
[----:B------:R-:W-:Y:S01]  /*0280*/  IMAD.U32 R0, RZ, RZ, UR20 ;  /* 0x00000014ff007e24 */ /* 0x000fe2000f8e00ff */
[----:B------:R-:W-:Y:S04]  /*0290*/  BSSY.RECONVERGENT B0, `(.L_x_4) ;  /* 0x000000c000007945 */ /* 0x000fe80003800200 */
[C---:B------:R-:W-:Y:S02]  /*02a0*/  ISETP.NE.OR P2, PT, R0.reuse, 0x1, !P1 ;  /* 0x000000010000780c */ /* 0x040fe40004f45670 */
[----:B------:R-:W-:-:S11]  /*02b0*/  ISETP.NE.OR P0, PT, R0, 0x3, !P1 ;  /* 0x000000030000780c */ /* 0x000fd60004f05670 */
[----:B------:R-:W-:Y:S05]  /*02c0*/  @P2 BRA `(.L_x_5) ;  /* 0x0000000000202947 */ /* 0x000fea0003800000 */
[----:B------:R-:W3:Y:S02]  /*02d0*/  LDCU.64 UR4, c[0x0][0x348] ;  /* 0x00006900ff0477ac */ /* 0x000ee40008000a00 */
[----:B---3--:R-:W-:Y:S02]  /*02e0*/  UIADD3 UR6, UP1, UPT, UR4, 0x80, URZ ;  /* 0x0000008004067890 */ /* 0x008fe4000ff3e0ff */
[----:B------:R-:W-:Y:S02]  /*02f0*/  UIADD3 UR4, UP0, UPT, UR4, 0x180, URZ ;  /* 0x0000018004047890 */ /* 0x000fe4000ff1e0ff */
[----:B------:R-:W-:Y:S02]  /*0300*/  UIADD3.X UR7, UPT, UPT, URZ, UR5, URZ, UP1, !UPT ;  /* 0x00000005ff077290 */ /* 0x000fe40008ffe4ff */
[----:B------:R-:W-:-:S07]  /*0310*/  UIADD3.X UR5, UPT, UPT, URZ, UR5, URZ, UP0, !UPT ;  /* 0x00000005ff057290 */ /* 0x000fce00087fe4ff */
[----:B------:R3:W-:Y:S02]  /*0320*/  UTMACCTL.PF [UR6] ;  /* 0x00000000060079b9 */ /* 0x0007e40008040000 */
[----:B------:R3:W-:Y:S02]  /*0330*/  UTMACCTL.PF [UR4] ;  /* 0x00000000040079b9 */ /* 0x0007e40008040000 */
[----:B---3--:R-:W-:Y:S01]  /*0340*/  NOP ;  /* 0x0000000000007918 */ /* 0x008fe20000000000 */
.L_x_5:
[----:B------:R-:W-:Y:S05]  /*0350*/  BSYNC.RECONVERGENT B0 ;  /* 0x0000000000007941 */ /* 0x000fea0003800200 */
.L_x_4:
[----:B------:R-:W-:Y:S04]  /*0360*/  BSSY.RECONVERGENT B0, `(.L_x_6) ;  /* 0x000000a000007945 */ /* 0x000fe80003800200 */
        /* <DEDUP_REMOVED lines=9> */
.L_x_7:
[----:B------:R-:W-:Y:S05]  /*0400*/  BSYNC.RECONVERGENT B0 ;  /* 0x0000000000007941 */ /* 0x000fea0003800200 */
.L_x_6:
[----:B------:R-:W3:Y:S01]  /*0410*/  LDCU.64 UR4, c[0x0][0x888] ;  /* 0x00011100ff0477ac */ /* 0x000ee20008000a00 */
[----:B------:R-:W-:Y:S02]  /*0420*/  UISETP.EQ.U32.AND UP2, UPT, UR8, URZ, UPT ;  /* 0x000000ff0800728c */ /* 0x000fe4000bf42070 */
[----:B------:R-:W-:Y:S02]  /*0430*/  UPLOP3.LUT UP4, UPT, UPT, UPT, UPT, 0x80, 0x8 ;  /* 0x000000000008789c */ /* 0x000fe40003f8f070 */
[----:B---3--:R-:W-:-:S04]  /*0440*/  UISETP.NE.U32.AND UP0, UPT, UR4, URZ, UPT ;  /* 0x000000ff0400728c */ /* 0x008fc8000bf05070 */
[----:B------:R-:W-:-:S04]  /*0450*/  UISETP.NE.AND.EX UP1, UPT, UR5, URZ, UPT, UP0 ;  /* 0x000000ff0500728c */ /* 0x000fc8000bf25300 */
[----:B------:R-:W-:-:S04]  /*0460*/  UISETP.EQ.OR.EX UP3, UPT, UR9, URZ, !UP1, UP2 ;  /* 0x000000ff0900728c */ /* 0x000fc8000cf62720 */
[----:B------:R-:W-:-:S06]  /*0470*/  UP2UR UR4, UPR, URZ, 0x8 ;  /* 0x00000008ff047883 */ /* 0x000fcc0008000000 */
[----:B------:R-:W-:Y:S01]  /*0480*/  MOV R88, UR4 ;  /* 0x0000000400587c02 */ /* 0x000fe20008000f00 */
[----:B------:R-:W-:Y:S06]  /*0490*/  BRA.U !UP3, `(.L_x_8) ;  /* 0x000000010b207547 */ /* 0x000fec000b800000 */
[----:B------:R-:W-:Y:S01]  /*04a0*/  UISETP.NE.U32.AND UP2, UPT, UR8, URZ, UPT ;  /* 0x000000ff0800728c */ /* 0x000fe2000bf45070 */
[----:B-----5:R-:W-:Y:S01]  /*04b0*/  FSETP.NEU.AND P0, PT, R41, RZ, PT ;  /* 0x000000ff2900720b */ /* 0x020fe20003f0d000 */
[----:B------:R-:W-:Y:S02]  /*04c0*/  USEL UR4, URZ, 0xffffffff, UP1 ;  /* 0xffffffffff047887 */ /* 0x000fe40008800000 */
[----:B------:R-:W-:-:S10]  /*04d0*/  UISETP.NE.AND.EX UP2, UPT, UR9, URZ, UPT, UP2 ;  /* 0x000000ff0900728c */ /* 0x000fd4000bf45320 */
[----:B------:R-:W-:Y:S01]  /*04e0*/  VOTEU.ANY UP0, P0 ;  /* 0x0000000000ff7886 */ /* 0x000fe20000000100 */
[----:B------:R-:W-:-:S04]  /*04f0*/  @!UP2 USEL UR4, URZ, 0xffffffff, UP0 ;  /* 0xffffffffff04a887 */ /* 0x000fc80008000000 */
[----:B------:R-:W-:-:S04]  /*0500*/  ULOP3.LUT UR4, UR4, 0x1, URZ, 0xc0, !UPT ;  /* 0x0000000104047892 */ /* 0x000fc8000f8ec0ff */
[----:B------:R-:W-:-:S11]  /*0510*/  UISETP.NE.U32.AND UP4, UPT, UR4, 0x1, UPT ;  /* 0x000000010400788c */ /* 0x000fd6000bf85070 */
.L_x_8:
[----:B------:R-:W3:Y:S01]  /*0520*/  SHFL.IDX PT, R0, R85, RZ, 0x1f ;  /* 0x00001fff55007589 */ /* 0x000ee200000e0000 */
[----:B------:R-:W-:-:S04]  /*0530*/  UISETP.NE.AND UP0, UPT, UR20, 0x2, UPT ;  /* 0x000000021400788c */ /* 0x000fc8000bf05270 */
[----:B------:R-:W-:Y:S02]  /*0540*/  UISETP.EQ.AND UP2, UPT, UR34, URZ, !UP0 ;  /* 0x000000ff2200728c */ /* 0x000fe4000c742270 */
[----:B------:R-:W-:-:S04]  /*0550*/  USEL UR35, URZ, 0x1, UP0 ;  /* 0x00000001ff237887 */ /* 0x000fc80008000000 */
[----:B------:R-:W-:Y:S02]  /*0560*/  PLOP3.LUT P3, PT, P1, PT, UP2, 0x80, 0x8 ;  /* 0x000000000008781c */ /* 0x000fe40000f6f028 */
[----:B---3--:R-:W-:-:S13]  /*0570*/  ISETP.NE.AND P0, PT, R0, RZ, PT ;  /* 0x000000ff0000720c */ /* 0x008fda0003f05270 */
[----:B------:R-:W-:Y:S05]  /*0580*/  @P0 BRA `(.L_x_9) ;  /* 0x0000000000e40947 */ /* 0x000fea0003800000 */
[----:B------:R-:W-:Y:S01]  /*0590*/  ELECT P0, URZ, PT ;  /* 0x0000000000ff782f */ /* 0x000fe20003800000 */
[----:B------:R-:W-:-:S12]  /*05a0*/  BSSY.RECONVERGENT B0, `(.L_x_9) ;  /* 0x0000037000007945 */ /* 0x000fd80003800200 */
[----:B------:R-:W-:Y:S05]  /*05b0*/  @!P0 BRA `(.L_x_10) ;  /* 0x0000000000d48947 */ /* 0x000fea0003800000 */
[----:B------:R-:W3:Y:S01]  /*05c0*/  S2UR UR5, SR_CgaCtaId ;  /* 0x00000000000579c3 */ /* 0x000ee20000008800 */
[----:B------:R-:W-:Y:S01]  /*05d0*/  UMOV UR4, 0x400 ;  /* 0x0000040000047882 */ /* 0x000fe20000000000 */
[----:B------:R-:W-:Y:S01]  /*05e0*/  UMOV UR8, 0x1 ;  /* 0x0000000100087882 */ /* 0x000fe20000000000 */
[----:B------:R-:W-:Y:S01]  /*05f0*/  UMOV UR6, 0x2 ;  /* 0x0000000200067882 */ /* 0x000fe20000000000 */
[----:B------:R-:W-:-:S04]  /*0600*/  UIADD3 UR8, UPT, UPT, -UR8, 0x100000, URZ ;  /* 0x0010000008087890 */ /* 0x000fc8000fffe1ff */
[----:B------:R-:W-:Y:S02]  /*0610*/  USHF.L.U32 UR9, UR8, 0xb, URZ ;  /* 0x0000000b08097899 */ /* 0x000fe400080006ff */
[----:B------:R-:W-:Y:S02]  /*0620*/  USHF.L.U32 UR8, UR8, 0x1, URZ ;  /* 0x0000000108087899 */ /* 0x000fe400080006ff */
[----:B------:R-:W-:-:S04]  /*0630*/  UIADD3 UR6, UPT, UPT, -UR6, 0x100000, URZ ;  /* 0x0010000006067890 */ /* 0x000fc8000fffe1ff */
[----:B------:R-:W-:Y:S02]  /*0640*/  USHF.L.U32 UR7, UR6, 0xb, URZ ;  /* 0x0000000b06077899 */ /* 0x000fe400080006ff */
[----:B------:R-:W-:Y:S02]  /*0650*/  USHF.L.U32 UR6, UR6, 0x1, URZ ;  /* 0x0000000106067899 */ /* 0x000fe400080006ff */
[----:B---3--:R-:W-:Y:S01]  /*0660*/  ULEA UR4, UR5, UR4, 0x18 ;  /* 0x0000000405047291 */ /* 0x008fe2000f8ec0ff */
[----:B------:R-:W3:Y:S11]  /*0670*/  FENCE.VIEW.ASYNC.S ;  /* 0x00000000000073c6 */ /* 0x000ef60000000000 */
[----:B---3--:R3:W4:Y:S01]  /*0680*/  SYNCS.EXCH.64 URZ, [UR4], UR8 ;  /* 0x0000000804ff75b2 */ /* 0x0087220008000100 */
[----:B------:R3:W1:Y:S01]  /*0690*/  SYNCS.EXCH.64 URZ, [UR4+0xa0], UR6 ;  /* 0x0000a00604ff75b2 */ /* 0x0006620008000100 */
        /* <DEDUP_REMOVED lines=37> */
[----:B------:R3:W1:Y:S02]  /*08f0*/  SYNCS.EXCH.64 URZ, [UR4+0x138], UR6 ;  /* 0x0001380604ff75b2 */ /* 0x0006640008000100 */
[----:B---34-:R-:W-:Y:S01]  /*0900*/  NOP ;  /* 0x0000000000007918 */ /* 0x018fe20000000000 */
.L_x_10:
[----:B------:R-:W-:Y:S05]  /*0910*/  BSYNC.RECONVERGENT B0 ;  /* 0x0000000000007941 */ /* 0x000fea0003800200 */
.L_x_9:
[----:B------:R-:W3:Y:S01]  /*0920*/  SHFL.IDX PT, R0, R85, RZ, 0x1f ;  /* 0x00001fff55007589 */ /* 0x000ee200000e0000 */
[----:B------:R-:W-:Y:S01]  /*0930*/  NOP ;  /* 0x0000000000007918 */ /* 0x000fe20000000000 */
[----:B---3--:R-:W-:-:S13]  /*0940*/  ISETP.NE.AND P0, PT, R0, 0x1, PT ;  /* 0x000000010000780c */ /* 0x008fda0003f05270 */
[----:B------:R-:W-:Y:S05]  /*0950*/  @P0 BRA `(.L_x_11) ;  /* 0x0000000000500947 */ /* 0x000fea0003800000 */
        /* <DEDUP_REMOVED lines=9> */
[----:B------:R-:W-:Y:S01]  /*09f0*/  USHF.L.U32 UR6, UR6, 0x1, URZ ;  /* 0x0000000106067899 */ /* 0x000fe200080006ff */
[----:B------:R-:W-:Y:S01]  /*0a00*/  ELECT P0, URZ, PT ;  /* 0x0000000000ff782f */ /* 0x000fe20003800000 */
[----:B---3--:R-:W-:Y:S01]  /*0a10*/  ULEA UR4, UR5, UR4, 0x18 ;  /* 0x0000000405047291 */ /* 0x008fe2000f8ec0ff */
[----:B------:R-:W3:Y:S11]  /*0a20*/  FENCE.VIEW.ASYNC.S ;  /* 0x00000000000073c6 */ /* 0x000ef60000000000 */
[----:B---3--:R3:W4:Y:S01]  /*0a30*/  SYNCS.EXCH.64 URZ, [UR4+0x140], UR8 ;  /* 0x0001400804ff75b2 */ /* 0x0087220008000100 */
[----:B------:R3:W1:Y:S01]  /*0a40*/  SYNCS.EXCH.64 URZ, [UR4+0x158], UR6 ;  /* 0x0001580604ff75b2 */ /* 0x0006620008000100 */
[----:B------:R3:W1:Y:S01]  /*0a50*/  SYNCS.EXCH.64 URZ, [UR4+0x148], UR8 ;  /* 0x0001480804ff75b2 */ /* 0x0006620008000100 */
[----:B------:R3:W1:Y:S01]  /*0a60*/  SYNCS.EXCH.64 URZ, [UR4+0x160], UR6 ;  /* 0x0001600604ff75b2 */ /* 0x0006620008000100 */
[----:B------:R3:W1:Y:S01]  /*0a70*/  SYNCS.EXCH.64 URZ, [UR4+0x150], UR8 ;  /* 0x0001500804ff75b2 */ /* 0x0006620008000100 */
[----:B------:R3:W1:Y:S01]  /*0a80*/  SYNCS.EXCH.64 URZ, [UR4+0x168], UR6 ;  /* 0x0001680604ff75b2 */ /* 0x0006620008000100 */
[----:B------:R-:W-:Y:S01]  /*0a90*/  NOP ;  /* 0x0000000000007918 */ /* 0x000fe20000000000 */
.L_x_11:
[----:B------:R-:W2:Y:S01]  /*0aa0*/  SHFL.IDX PT, R0, R85, RZ, 0x1f ;  /* 0x00001fff55007589 */ /* 0x000ea200000e0000 */
[----:B------:R-:W-:Y:S01]  /*0ab0*/  NOP ;  /* 0x0000000000007918 */ /* 0x000fe20000000000 */
[----:B--2---:R-:W-:-:S13]  /*0ac0*/  ISETP.NE.AND P0, PT, R0, 0x3, PT ;  /* 0x000000030000780c */ /* 0x004fda0003f05270 */
[----:B------:R-:W-:Y:S05]  /*0ad0*/  @P0 BRA `(.L_x_12) ;  /* 0x0000000000300947 */ /* 0x000fea0003800000 */
[----:B------:R-:W2:Y:S01]  /*0ae0*/  S2UR UR5, SR_CgaCtaId ;  /* 0x00000000000579c3 */ /* 0x000ea20000008800 */
[----:B---3--:R-:W-:Y:S01]  /*0af0*/  UMOV UR6, 0x400 ;  /* 0x0000040000067882 */ /* 0x008fe20000000000 */
[----:B------:R-:W-:Y:S01]  /*0b00*/  UMOV UR4, 0x20 ;  /* 0x0000002000047882 */ /* 0x000fe20000000000 */
[----:B------:R-:W-:Y:S01]  /*0b10*/  ELECT P0, URZ, PT ;  /* 0x0000000000ff782f */ /* 0x000fe20003800000 */
[----:B--2---:R-:W-:Y:S02]  /*0b20*/  ULEA UR6, UR5, UR6, 0x18 ;  /* 0x0000000605067291 */ /* 0x004fe4000f8ec0ff */
[----:B------:R-:W-:-:S04]  /*0b30*/  UIADD3 UR4, UPT, UPT, -UR4, 0x100000, URZ ;  /* 0x0010000004047890 */ /* 0x000fc8000fffe1ff */
[----:B------:R-:W-:Y:S02]  /*0b40*/  USHF.L.U32 UR5, UR4, 0xb, URZ ;  /* 0x0000000b04057899 */ /* 0x000fe400080006ff */
[----:B------:R-:W-:Y:S01]  /*0b50*/  USHF.L.U32 UR4, UR4, 0x1, URZ ;  /* 0x0000000104047899 */ /* 0x000fe200080006ff */
[----:B------:R-:W2:Y:S11]  /*0b60*/  FENCE.VIEW.ASYNC.S ;  /* 0x00000000000073c6 */ /* 0x000eb60000000000 */
[----:B--2---:R2:W3:Y:S01]  /*0b70*/  SYNCS.EXCH.64 URZ, [UR6+0x170], UR4 ;  /* 0x0001700406ff75b2 */ /* 0x0044e20008000100 */
[----:B------:R2:W1:Y:S01]  /*0b80*/  SYNCS.EXCH.64 URZ, [UR6+0x178], UR4 ;  /* 0x0001780406ff75b2 */ /* 0x0004620008000100 */
[----:B------:R-:W-:Y:S01]  /*0b90*/  NOP ;  /* 0x0000000000007918 */ /* 0x000fe20000000000 */
.L_x_12:
[----:B------:R-:W4:Y:S01]  /*0ba0*/  SHFL.IDX PT, R0, R85, RZ, 0x1f ;  /* 0x00001fff55007589 */ /* 0x000f2200000e0000 */
[----:B------:R-:W-:Y:S01]  /*0bb0*/  NOP ;  /* 0x0000000000007918 */ /* 0x000fe20000000000 */
[----:B----4-:R-:W-:-:S13]  /*0bc0*/  ISETP.NE.AND P0, PT, R0, 0x4, PT ;  /* 0x000000040000780c */ /* 0x010fda0003f05270 */
[----:B------:R-:W-:Y:S05]  /*0bd0*/  @P0 BRA `(.L_x_13) ;  /* 0x00000000004c0947 */ /* 0x000fea0003800000 */
[----:B--2---:R-:W2:Y:S01]  /*0be0*/  S2UR UR5, SR_CgaCtaId ;  /* 0x00000000000579c3 */ /* 0x004ea20000008800 */
[----:B---3--:R-:W-:Y:S01]  /*0bf0*/  UMOV UR4, 0x3a0 ;  /* 0x000003a000047882 */ /* 0x008fe20000000000 */
[----:B------:R-:W-:Y:S01]  /*0c00*/  UMOV UR6, 0x400 ;  /* 0x0000040000067882 */ /* 0x000fe20000000000 */
[----:B------:R-:W-:Y:S01]  /*0c10*/  USEL UR4, UR4, 0x320, UP4 ;  /* 0x0000032004047887 */ /* 0x000fe2000a000000 */
[----:B------:R-:W-:Y:S01]  /*0c20*/  UMOV UR8, 0x1 ;  /* 0x0000000100087882 */ /* 0x000fe20000000000 */
[----:B------:R-:W-:Y:S01]  /*0c30*/  ELECT P0, URZ, PT ;  /* 0x0000000000ff782f */ /* 0x000fe20003800000 */
[----:B------:R-:W-:-:S04]  /*0c40*/  UIADD3 UR8, UPT, UPT, -UR8, 0x100000, URZ ;  /* 0x0010000008087890 */ /* 0x000fc8000fffe1ff */
[----:B------:R-:W-:Y:S02]  /*0c50*/  USHF.L.U32 UR9, UR8, 0xb, URZ ;  /* 0x0000000b08097899 */ /* 0x000fe400080006ff */
[----:B------:R-:W-:Y:S02]  /*0c60*/  USHF.L.U32 UR8, UR8, 0x1, URZ ;  /* 0x0000000108087899 */ /* 0x000fe400080006ff */
[----:B--2---:R-:W-:Y:S02]  /*0c70*/  ULEA UR6, UR5, UR6, 0x18 ;  /* 0x0000000605067291 */ /* 0x004fe4000f8ec0ff */
[----:B------:R-:W-:-:S04]  /*0c80*/  UIADD3 UR4, UPT, UPT, -UR4, 0x100000, URZ ;  /* 0x0010000004047890 */ /* 0x000fc8000fffe1ff */
[----:B------:R-:W-:Y:S02]  /*0c90*/  USHF.L.U32 UR5, UR4, 0xb, URZ ;  /* 0x0000000b04057899 */ /* 0x000fe400080006ff */
[----:B------:R-:W-:Y:S01]  /*0ca0*/  USHF.L.U32 UR4, UR4, 0x1, URZ ;  /* 0x0000000104047899 */ /* 0x000fe200080006ff */
[----:B------:R-:W2:Y:S03]  /*0cb0*/  FENCE.VIEW.ASYNC.S ;  /* 0x00000000000073c6 */ /* 0x000ea60000000000 */
[----:B--2---:R4:W2:Y:S08]  /*0cc0*/  SYNCS.EXCH.64 URZ, [UR6+0x180], UR8 ;  /* 0x0001800806ff75b2 */ /* 0x0048b00008000100 */
[----:B------:R4:W3:Y:S01]  /*0cd0*/  SYNCS.EXCH.64 URZ, [UR6+0x190], UR4 ;  /* 0x0001900406ff75b2 */ /* 0x0008e20008000100 */
[----:B------:R4:W1:Y:S01]  /*0ce0*/  SYNCS.EXCH.64 URZ, [UR6+0x188], UR8 ;  /* 0x0001880806ff75b2 */ /* 0x0008620008000100 */
[----:B------:R4:W1:Y:S02]  /*0cf0*/  SYNCS.EXCH.64 URZ, [UR6+0x198], UR4 ;  /* 0x0001980406ff75b2 */ /* 0x0008640008000100 */
[----:B----4-:R-:W-:Y:S01]  /*0d00*/  NOP ;  /* 0x0000000000007918 */ /* 0x010fe20000000000 */
.L_x_13:
[----:B------:R-:W4:Y:S01]  /*0d10*/  SHFL.IDX PT, R0, R85, RZ, 0x1f ;  /* 0x00001fff55007589 */ /* 0x000f2200000e0000 */
[----:B------:R-:W-:Y:S01]  /*0d20*/  NOP ;  /* 0x0000000000007918 */ /* 0x000fe20000000000 */
[----:B----4-:R-:W-:-:S13]  /*0d30*/  ISETP.NE.AND P0, PT, R0, 0x5, PT ;  /* 0x000000050000780c */ /* 0x010fda0003f05270 */
[----:B------:R-:W-:Y:S05]  /*0d40*/  @P0 BRA `(.L_x_14) ;  /* 0x0000000000580947 */ /* 0x000fea0003800000 */
[----:B--2---:R-:W2:Y:S01]  /*0d50*/  S2UR UR5, SR_CgaCtaId ;  /* 0x00000000000579c3 */ /* 0x004ea20000008800 */
[----:B---3--:R-:W-:Y:S01]  /*0d60*/  UMOV UR4, 0x400 ;  /* 0x0000040000047882 */ /* 0x008fe20000000000 */
        /* <DEDUP_REMOVED lines=9> */
[----:B--2---:R-:W-:Y:S01]  /*0e00*/  ULEA UR4, UR5, UR4, 0x18 ;  /* 0x0000000405047291 */ /* 0x004fe2000f8ec0ff */
[----:B------:R-:W2:Y:S11]  /*0e10*/  FENCE.VIEW.ASYNC.S ;  /* 0x00000000000073c6 */ /* 0x000eb60000000000 */
[----:B--2---:R4:W2:Y:S01]  /*0e20*/  SYNCS.EXCH.64 URZ, [UR4+0x1a0], UR6 ;  /* 0x0001a00604ff75b2 */ /* 0x0048a20008000100 */
[----:B------:R4:W3:Y:S01]  /*0e30*/  SYNCS.EXCH.64 URZ, [UR4+0x1c0], UR8 ;  /* 0x0001c00804ff75b2 */ /* 0x0008e20008000100 */
[----:B------:R4:W1:Y:S01]  /*0e40*/  SYNCS.EXCH.64 URZ, [UR4+0x1a8], UR6 ;  /* 0x0001a80604ff75b2 */ /* 0x0008620008000100 */
[----:B------:R4:W1:Y:S01]  /*0e50*/  SYNCS.EXCH.64 URZ, [UR4+0x1c8], UR8 ;  /* 0x0001c80804ff75b2 */ /* 0x0008620008000100 */
[----:B------:R4:W1:Y:S01]  /*0e60*/  SYNCS.EXCH.64 URZ, [UR4+0x1b0], UR6 ;  /* 0x0001b00604ff75b2 */ /* 0x0008620008000100 */
[----:B------:R4:W1:Y:S01]  /*0e70*/  SYNCS.EXCH.64 URZ, [UR4+0x1d0], UR8 ;  /* 0x0001d00804ff75b2 */ /* 0x0008620008000100 */
[----:B------:R4:W1:Y:S01]  /*0e80*/  SYNCS.EXCH.64 URZ, [UR4+0x1b8], UR6 ;  /* 0x0001b80604ff75b2 */ /* 0x0008620008000100 */
[----:B------:R4:W1:Y:S02]  /*0e90*/  SYNCS.EXCH.64 URZ, [UR4+0x1d8], UR8 ;  /* 0x0001d80804ff75b2 */ /* 0x0008640008000100 */
[----:B----4-:R-:W-:Y:S01]  /*0ea0*/  NOP ;  /* 0x0000000000007918 */ /* 0x010fe20000000000 */
.L_x_14:
[----:B------:R-:W4:Y:S01]  /*0eb0*/  SHFL.IDX PT, R0, R85, RZ, 0x1f ;  /* 0x00001fff55007589 */ /* 0x000f2200000e0000 */
[----:B------:R-:W-:Y:S01]  /*0ec0*/  ISETP.NE.OR P1, PT, RZ, UR20, !P1 ;  /* 0x00000014ff007c0c */ /* 0x000fe2000cf25670 */
[----:B------:R-:W-:Y:S01]  /*0ed0*/  NOP ;  /* 0x0000000000007918 */ /* 0x000fe20000000000 */
[----:B----4-:R-:W-:-:S13]  /*0ee0*/  ISETP.NE.AND P0, PT, R0, 0x3, PT ;  /* 0x000000030000780c */ /* 0x010fda0003f05270 */
[----:B------:R-:W-:Y:S05]  /*0ef0*/  @P0 BRA `(.L_x_15) ;  /* 0x0000000000380947 */ /* 0x000fea0003800000 */
[----:B--2---:R-:W2:Y:S01]  /*0f00*/  S2UR UR5, SR_CgaCtaId ;  /* 0x00000000000579c3 */ /* 0x004ea20000008800 */
[----:B---3--:R-:W-:Y:S01]  /*0f10*/  UMOV UR4, 0x400 ;  /* 0x0000040000047882 */ /* 0x008fe20000000000 */
[----:B------:R-:W-:Y:S01]  /*0f20*/  UMOV UR6, 0x20 ;  /* 0x0000002000067882 */ /* 0x000fe20000000000 */
[----:B------:R-:W-:Y:S01]  /*0f30*/  ELECT P0, URZ, PT ;  /* 0x0000000000ff782f */ /* 0x000fe20003800000 */
[----:B------:R-:W-:-:S04]  /*0f40*/  UIADD3 UR6, UPT, UPT, -UR6, 0x100000, URZ ;  /* 0x0010000006067890 */ /* 0x000fc8000fffe1ff */
[----:B------:R-:W-:Y:S02]  /*0f50*/  USHF.L.U32 UR7, UR6, 0xb, URZ ;  /* 0x0000000b06077899 */ /* 0x000fe400080006ff */
[----:B------:R-:W-:Y:S02]  /*0f60*/  USHF.L.U32 UR6, UR6, 0x1, URZ ;  /* 0x0000000106067899 */ /* 0x000fe400080006ff */
[----:B--2---:R-:W-:Y:S01]  /*0f70*/  ULEA UR4, UR5, UR4, 0x18 ;  /* 0x0000000405047291 */ /* 0x004fe2000f8ec0ff */
[----:B------:R-:W2:Y:S11]  /*0f80*/  FENCE.VIEW.ASYNC.S ;  /* 0x00000000000073c6 */ /* 0x000eb60000000000 */
[----:B--2---:R4:W2:Y:S01]  /*0f90*/  SYNCS.EXCH.64 URZ, [UR4+0x1e0], UR6 ;  /* 0x0001e00604ff75b2 */ /* 0x0048a20008000100 */
[----:B------:R4:W3:Y:S01]  /*0fa0*/  SYNCS.EXCH.64 URZ, [UR4+0x1f0], UR6 ;  /* 0x0001f00604ff75b2 */ /* 0x0008e20008000100 */
[----:B------:R4:W1:Y:S01]  /*0fb0*/  SYNCS.EXCH.64 URZ, [UR4+0x1e8], UR6 ;  /* 0x0001e80604ff75b2 */ /* 0x0008620008000100 */
[----:B------:R4:W1:Y:S02]  /*0fc0*/  SYNCS.EXCH.64 URZ, [UR4+0x1f8], UR6 ;  /* 0x0001f80604ff75b2 */ /* 0x0008640008000100 */
[----:B----4-:R-:W-:Y:S01]  /*0fd0*/  NOP ;  /* 0x0000000000007918 */ /* 0x010fe20000000000 */
.L_x_15:
[----:B---3--:R-:W3:Y:S01]  /*0fe0*/  S2UR UR7, SR_CgaCtaId ;  /* 0x00000000000779c3 */ /* 0x008ee20000008800 */
[----:B------:R-:W-:Y:S01]  /*0ff0*/  VOTEU.ALL UP0, P1 ;  /* 0x0000000000ff7886 */ /* 0x000fe20000800000 */
[----:B--2---:R-:W-:Y:S01]  /*1000*/  UMOV UR4, 0x20 ;  /* 0x0000002000047882 */ /* 0x004fe20000000000 */
[----:B------:R-:W-:Y:S01]  /*1010*/  NOP ;  /* 0x0000000000007918 */ /* 0x000fe20000000000 */
[----:B-1----:R-:W-:Y:S01]  /*1020*/  LOP3.LUT R3, R92, 0x1f, RZ, 0xc0, !PT ;  /* 0x0000001f5c037812 */ /* 0x002fe200078ec0ff */
[----:B------:R-:W-:Y:S01]  /*1030*/  UISETP.NE.AND UP5, UPT, UR20, URZ, UPT ;  /* 0x000000ff1400728c */ /* 0x000fe2000bfa5270 */
[----:B------:R-:W-:Y:S01]  /*1040*/  @!UP0 UMOV UR6, 0x400 ;  /* 0x0000040000068882 */ /* 0x000fe20000000000 */
[----:B------:R-:W-:-:S04]  /*1050*/  @!UP0 UIADD3 UR4, UPT, UPT, -UR4, 0x100000, URZ ;  /* 0x0010000004048890 */ /* 0x000fc8000fffe1ff */
[----:B------:R-:W-:Y:S02]  /*1060*/  @!UP0 USHF.L.U32 UR5, UR4, 0xb, URZ ;  /* 0x0000000b04058899 */ /* 0x000fe400080006ff */
[----:B------:R-:W-:Y:S02]  /*1070*/  @!UP0 USHF.L.U32 UR4, UR4, 0x1, URZ ;  /* 0x0000000104048899 */ /* 0x000fe400080006ff */
[----:B---3--:R-:W-:Y:S01]  /*1080*/  @!UP0 ULEA UR6, UR7, UR6, 0x18 ;  /* 0x0000000607068291 */ /* 0x008fe2000f8ec0ff */
[----:B------:R-:W1:Y:S01]  /*1090*/  LDCU UR7, c[0x0][0x36c] ;  /* 0x00006d80ff0777ac */ /* 0x000e620008000800 */
[----:B------:R-:W-:Y:S01]  /*10a0*/  VOTEU.ALL UP0, P1 ;  /* 0x0000000000ff7886 */ /* 0x000fe20000800000 */
[----:B------:R-:W2:Y:S09]  /*10b0*/  FENCE.VIEW.ASYNC.S ;  /* 0x00000000000073c6 */ /* 0x000eb20000000000 */
[----:B--2---:R2:W3:Y:S01]  /*10c0*/  @!UP0 SYNCS.EXCH.64 URZ, [UR6+0x200], UR4 ;  /* 0x0002000406ff85b2 */ /* 0x0044e20008000100 */
[----:B-1----:R-:W-:-:S09]  /*10d0*/  UISETP.EQ.U32.AND UP6, UPT, UR7, 0x1, UPT ;  /* 0x000000010700788c */ /* 0x002fd2000bfc2070 */
[----:B--2---:R-:W-:Y:S05]  /*10e0*/  BRA.U !UP6, `(.L_x_16) ;  /* 0x000000010e087547 */ /* 0x004fea000b800000 */
[----:B---3--:R-:W-:Y:S01]  /*10f0*/  UCGABAR_ARV ;  /* 0x00000000000079c7 */ /* 0x008fe20008000000 */
[----:B------:R-:W-:Y:S05]  /*1100*/  BRA `(.L_x_17) ;  /* 0x0000000000047947 */ /* 0x000fea0003800000 */
.L_x_16:
[----:B---3--:R-:W-:Y:S01]  /*1110*/  NOP ;  /* 0x0000000000007918 */ /* 0x008fe20000000000 */
.L_x_17:
[----:B------:R-:W1:Y:S01]  /*1120*/  S2UR UR22, SR_CTAID.X ;  /* 0x00000000001679c3 */ /* 0x000e620000002500 */
[----:B------:R-:W-:-:S05]  /*1130*/  CS2R.32 R87, SR_CgaSize ;  /* 0x0000000000577805 */ /* 0x000fca0000008a00 */
[----:B------:R-:W-:-:S05]  /*1140*/  IMAD R87, R87, -0xa0, RZ ;  /* 0xffffff6057577824 */ /* 0x000fca00078e02ff */
[----:B------:R-:W-:-:S14]  /*1150*/  R2UR UR5, R87 ;  /* 0x00000000570572ca */ /* 0x000fdc00000e0000 */
[----:B------:R-:W2:Y:S01]  /*1160*/  LDCU UR5, c[0x0][UR5+0x2b0] ;  /* 0x00005600050577ac */ /* 0x000ea20008000800 */
[----:B------:R-:W-:-:S05]  /*1170*/  CS2R.32 R87, SR_CgaSize ;  /* 0x0000000000577805 */ /* 0x000fca0000008a00 */
[----:B------:R-:W-:-:S05]  /*1180*/  IMAD R87, R87, -0xa0, RZ ;  /* 0xffffff6057577824 */ /* 0x000fca00078e02ff */
[----:B------:R-:W-:-:S14]  /*1190*/  R2UR UR4, R87 ;  /* 0x00000000570472ca */ /* 0x000fdc00000e0000 */
[----:B------:R-:W3:Y:S01]  /*11a0*/  LDCU UR4, c[0x0][UR4+0x2b4] ;  /* 0x00005680040477ac */ /* 0x000ee20008000800 */
[----:B------:R-:W4:Y:S01]  /*11b0*/  S2UR UR33, SR_CTAID.Y ;  /* 0x00000000002179c3 */ /* 0x000f220000002600 */
[----:B------:R-:W-:-:S05]  /*11c0*/  CS2R.32 R87, SR_CgaSize ;  /* 0x0000000000577805 */ /* 0x000fca0000008a00 */
[----:B------:R-:W-:-:S05]  /*11d0*/  IMAD R87, R87, -0xa0, RZ ;  /* 0xffffff6057577824 */ /* 0x000fca00078e02ff */
[----:B------:R-:W-:-:S14]  /*11e0*/  R2UR UR7, R87 ;  /* 0x00000000570772ca */ /* 0x000fdc00000e0000 */
[----:B------:R-:W3:Y:S01]  /*11f0*/  LDCU UR7, c[0x0][UR7+0x2a0] ;  /* 0x00005400070777ac */ /* 0x000ee20008000800 */
[----:B------:R-:W-:-:S05]  /*1200*/  CS2R.32 R87, SR_CgaSize ;  /* 0x0000000000577805 */ /* 0x000fca0000008a00 */
[----:B------:R-:W-:-:S05]  /*1210*/  IMAD R87, R87, -0xa0, RZ ;  /* 0xffffff6057577824 */ /* 0x000fca00078e02ff */
[----:B------:R-:W-:-:S14]  /*1220*/  R2UR UR8, R87 ;  /* 0x00000000570872ca */ /* 0x000fdc00000e0000 */
[----:B------:R-:W3:Y:S01]  /*1230*/  LDCU UR8, c[0x0][UR8+0x2a4] ;  /* 0x00005480080877ac */ /* 0x000ee20008000800 */
[----:B------:R-:W3:Y:S01]  /*1240*/  S2UR UR9, SR_CgaCtaId ;  /* 0x00000000000979c3 */ /* 0x000ee20000008800 */
[----:B------:R-:W-:Y:S01]  /*1250*/  UISETP.GT.U32.AND UP0, UPT, UR34, 0xffff, UPT ;  /* 0x0000ffff2200788c */ /* 0x000fe2000bf04070 */
[----:B------:R-:W3:Y:S01]  /*1260*/  LDCU UR21, c[0x0][0xb24] ;  /* 0x00016480ff1577ac */ /* 0x000ee20008000800 */
[----:B------:R-:W3:Y:S01]  /*1270*/  LDCU UR42, c[0x0][0xb24] ;  /* 0x00016480ff2a77ac */ /* 0x000ee20008000800 */
[----:B-1----:R-:W-:Y:S01]  /*1280*/  I2FP.F32.U32 R2, UR22 ;  /* 0x0000001600027c45 */ /* 0x002fe20008201000 */
[----:B------:R-:W1:Y:S04]  /*1290*/  LDCU UR26, c[0x0][0xb30] ;  /* 0x00016600ff1a77ac */ /* 0x000e680008000800 */
[----:B--2---:R-:W-:Y:S01]  /*12a0*/  FMUL R2, R2, UR5 ;  /* 0x0000000502027c20 */ /* 0x004fe20008400000 */
[----:B------:R-:W-:Y:S01]  /*12b0*/  USEL UR5, UR34, 0xffff, !UP0 ;  /* 0x0000ffff22057887 */ /* 0x000fe2000c000000 */
[----:B----4-:R-:W-:-:S04]  /*12c0*/  I2FP.F32.U32 R0, UR33 ;  /* 0x0000002100007c45 */ /* 0x010fc80008201000 */
[----:B------:R-:W2:Y:S01]  /*12d0*/  F2I.U32.TRUNC.NTZ R2, R2 ;  /* 0x0000000200027305 */ /* 0x000ea2000020f000 */
[----:B------:R-:W-:Y:S01]  /*12e0*/  ULOP3.LUT UR24, UR5, 0xffff, URZ, 0xc0, !UPT ;  /* 0x0000ffff05187892 */ /* 0x000fe2000f8ec0ff */
[----:B---3--:R-:W-:Y:S01]  /*12f0*/  FMUL R0, R0, UR4 ;  /* 0x0000000400007c20 */ /* 0x008fe20008400000 */
[----:B------:R-:W-:-:S05]  /*1300*/  USHF.L.U32 UR28, UR9, 0x8, URZ ;  /* 0x00000008091c7899 */ /* 0x000fca00080006ff */
[----:B------:R-:W3:Y:S01]  /*1310*/  F2I.U32.TRUNC.NTZ R0, R0 ;  /* 0x0000000000007305 */ /* 0x000ee2000020f000 */
[----:B--2---:R-:W-:Y:S02]  /*1320*/  R2UR UR4, R2 ;  /* 0x00000000020472ca */ /* 0x004fe400000e0000 */
[----:B------:R-:W-:Y:S02]  /*1330*/  PRMT R2, RZ, 0x7610, R2 ;  /* 0x00007610ff027816 */ /* 0x000fe40000000002 */
[----:B---3--:R-:W-:Y:S02]  /*1340*/  R2UR UR6, R0 ;  /* 0x00000000000672ca */ /* 0x008fe400000e0000 */
[----:B------:R-:W-:-:S07]  /*1350*/  PRMT R0, RZ, 0x7610, R0 ;  /* 0x00007610ff007816 */ /* 0x000fce0000000000 */
[----:B------:R-:W-:-:S04]  /*1360*/  UIADD3 UR5, UPT, UPT, -UR4, URZ, URZ ;  /* 0x000000ff04057290 */ /* 0x000fc8000fffe1ff */
[----:B------:R-:W-:Y:S02]  /*1370*/  UIMAD UR5, UR7, UR5, UR22 ;  /* 0x00000005070572a4 */ /* 0x000fe4000f8e0216 */
[----:B------:R-:W-:-:S04]  /*1380*/  UIADD3 UR4, UPT, UPT, -UR6, URZ, URZ ;  /* 0x000000ff06047290 */ /* 0x000fc8000fffe1ff */
[----:B------:R-:W-:Y:S01]  /*1390*/  IMAD.U32 R87, RZ, RZ, UR5 ;  /* 0x00000005ff577e24 */ /* 0x000fe2000f8e00ff */
[----:B------:R-:W-:-:S06]  /*13a0*/  UIMAD UR4, UR8, UR4, UR33 ;  /* 0x00000004080472a4 */ /* 0x000fcc000f8e0221 */
[----:B------:R-:W-:Y:S01]  /*13b0*/  IMAD.U32 R86, RZ, RZ, UR4 ;  /* 0x00000004ff567e24 */ /* 0x000fe2000f8e00ff */
[----:B-1----:R-:W-:Y:S06]  /*13c0*/  BRA.U UP5, `(.L_x_18) ;  /* 0x0000000105447547 */ /* 0x002fec000b800000 */
[----:B------:R-:W-:Y:S02]  /*13d0*/  R2UR UR4, R86 ;  /* 0x00000000560472ca */ /* 0x000fe400000e0000 */
[----:B------:R-:W-:-:S11]  /*13e0*/  R2UR UR7, R87 ;  /* 0x00000000570772ca */ /* 0x000fd600000e0000 */
[----:B------:R-:W-:Y:S02]  /*13f0*/  UISETP.NE.AND UP0, UPT, UR4, URZ, UPT ;  /* 0x000000ff0400728c */ /* 0x000fe4000bf05270 */
[----:B------:R-:W-:Y:S02]  /*1400*/  ULOP3.LUT UR4, UR7, 0x2, URZ, 0x3c, !UPT ;  /* 0x0000000207047892 */ /* 0x000fe4000f8e3cff */
[----:B------:R-:W-:Y:S02]  /*1410*/  UISETP.GT.U32.AND UP2, UPT, UR7, 0x1, UP0 ;  /* 0x000000010700788c */ /* 0x000fe40008744070 */
[----:B------:R-:W-:Y:S02]  /*1420*/  UISETP.GT.U32.AND UP0, UPT, UR4, 0x1, UP0 ;  /* 0x000000010400788c */ /* 0x000fe40008704070 */
[----:B------:R-:W-:Y:S02]  /*1430*/  USEL UR5, URZ, 0x2, UP2 ;  /* 0x00000002ff057887 */ /* 0x000fe40009000000 */
[----:B------:R-:W-:-:S02]  /*1440*/  USEL UR6, URZ, 0x1, UP2 ;  /* 0x00000001ff067887 */ /* 0x000fc40009000000 */
[----:B------:R-:W-:Y:S02]  /*1450*/  USEL UR4, URZ, 0x4, UP0 ;  /* 0x00000004ff047887 */ /* 0x000fe40008000000 */
[----:B------:R-:W-:Y:S02]  /*1460*/  ULOP3.LUT UR7, UR7, 0xfffffffe, URZ, 0xc0, !UPT ;  /* 0xfffffffe07077892 */ /* 0x000fe4000f8ec0ff */
[----:B------:R-:W-:Y:S02]  /*1470*/  USEL UR8, URZ, 0x8, UP0 ;  /* 0x00000008ff087887 */ /* 0x000fe40008000000 */
[----:B------:R-:W-:-:S03]  /*1480*/  UIADD3 UR4, UPT, UPT, UR4, UR5, UR6 ;  /* 0x0000000504047290 */ /* 0x000fc6000fffe006 */
[----:B------:R-:W-:Y:S01]  /*1490*/  UMOV UR5, 0x3 ;  /* 0x0000000300057882 */ /* 0x000fe20000000000 */
[----:B------:R-:W-:Y:S02]  /*14a0*/  UIADD3 UR4, UPT, UPT, UR4, UR8, URZ ;  /* 0x0000000804047290 */ /* 0x000fe4000fffe0ff */
[----:B------:R-:W-:-:S04]  /*14b0*/  USHF.L.U32 UR5, UR5, UR7, URZ ;  /* 0x0000000705057299 */ /* 0x000fc800080006ff */
[----:B------:R-:W-:Y:S02]  /*14c0*/  IMAD.U32 R2, RZ, RZ, UR4 ;  /* 0x00000004ff027e24 */ /* 0x000fe4000f8e00ff */
[----:B------:R-:W-:-:S07]  /*14d0*/  IMAD.U32 R0, RZ, RZ, UR5 ;  /* 0x00000005ff007e24 */ /* 0x000fce000f8e00ff */
.L_x_18:
[----:B------:R-:W1:Y:S01]  /*14e0*/  S2UR UR36, SR_CTAID.Z ;  /* 0x00000000002479c3 */ /* 0x000e620000002700 */
[----:B------:R-:W-:Y:S01]  /*14f0*/  UISETP.GE.AND UP0, UPT, UR21, 0x1, UPT ;  /* 0x000000011500788c */ /* 0x000fe2000bf06270 */
[----:B------:R-:W-:Y:S01]  /*1500*/  UMOV UR27, 0x5 ;  /* 0x00000005001b7882 */ /* 0x000fe20000000000 */
[----:B------:R-:W-:-:S07]  /*1510*/  UMOV UR32, UR22 ;  /* 0x0000001600207c82 */ /* 0x000fce0008000000 */
[----:B------:R-:W-:Y:S05]  /*1520*/  BRA.U !UP0, `(.L_x_19) ;  /* 0x0000000108d47547 */ /* 0x000fea000b800000 */
[----:B------:R-:W2:Y:S01]  /*1530*/  LDCU.128 UR16, c[0x0][0xb10] ;  /* 0x00016200ff1077ac */ /* 0x000ea20008000c00 */
[----:B------:R-:W3:Y:S01]  /*1540*/  LDCU UR13, c[0x0][0x370] ;  /* 0x00006e00ff0d77ac */ /* 0x000ee20008000800 */
[----:B------:R-:W4:Y:S01]  /*1550*/  LDCU UR8, c[0x0][0x374] ;  /* 0x00006e80ff0877ac */ /* 0x000f220008000800 */
[----:B------:R-:W1:Y:S01]  /*1560*/  LDCU UR23, c[0x0][0xb0c] ;  /* 0x00016180ff1777ac */ /* 0x000e620008000800 */
[----:B------:R-:W1:Y:S01]  /*1570*/  LDCU UR25, c[0x0][0xb20] ;  /* 0x00016400ff1977ac */ /* 0x000e620008000800 */
[----:B--2---:R-:W-:Y:S01]  /*1580*/  UIMAD.WIDE.U32 UR4, UR22, UR16, URZ ;  /* 0x00000010160472a5 */ /* 0x004fe2000f8e00ff */
[----:B------:R-:W2:Y:S01]  /*1590*/  LDCU.64 UR14, c[0x0][0xb28] ;  /* 0x00016500ff0e77ac */ /* 0x000ea20008000a00 */
[----:B------:R-:W-:-:S05]  /*15a0*/  UISETP.NE.AND UP3, UPT, UR18, 0x1, UPT ;  /* 0x000000011200788c */ /* 0x000fca000bf65270 */
[----:B------:R-:W-:Y:S01]  /*15b0*/  UMOV UR4, UR5 ;  /* 0x0000000500047c82 */ /* 0x000fe20008000000 */
[----:B---3--:R-:W-:Y:S02]  /*15c0*/  UIMAD.WIDE.U32 UR6, UR13, UR16, URZ ;  /* 0x000000100d0672a5 */ /* 0x008fe4000f8e00ff */
[----:B------:R-:W-:Y:S02]  /*15d0*/  USHF.R.U32.HI UR9, URZ, UR17, UR4 ;  /* 0x00000011ff097299 */ /* 0x000fe40008011604 */
[----:B----4-:R-:W-:Y:S02]  /*15e0*/  UIMAD.WIDE.U32 UR4, UR8, UR19, URZ ;  /* 0x00000013080472a5 */ /* 0x010fe4000f8e00ff */
[----:B-1----:R-:W-:Y:S01]  /*15f0*/  UISETP.NE.AND UP0, UPT, UR23, 0x1, UPT ;  /* 0x000000011700788c */ /* 0x002fe2000bf05270 */
[----:B------:R-:W-:Y:S01]  /*1600*/  UMOV UR6, UR7 ;  /* 0x0000000700067c82 */ /* 0x000fe20008000000 */
[----:B------:R-:W-:-:S03]  /*1610*/  UISETP.NE.AND UP2, UPT, UR21, 0x1, UPT ;  /* 0x000000011500788c */ /* 0x000fc6000bf45270 */
[----:B------:R-:W-:Y:S01]  /*1620*/  UMOV UR4, UR5 ;  /* 0x0000000500047c82 */ /* 0x000fe20008000000 */
[----:B------:R-:W-:Y:S02]  /*1630*/  USEL UR12, UR22, UR9, !UP0 ;  /* 0x00000009160c7287 */ /* 0x000fe4000c000000 */
[----:B------:R-:W-:Y:S02]  /*1640*/  @UP3 USHF.R.U32.HI UR8, URZ, UR25, UR4 ;  /* 0x00000019ff083299 */ /* 0x000fe40008011604 */
[----:B------:R-:W-:Y:S02]  /*1650*/  UIADD3 UR32, UPT, UPT, -UR12, URZ, URZ ;  /* 0x000000ff0c207290 */ /* 0x000fe4000fffe1ff */
[----:B------:R-:W-:Y:S02]  /*1660*/  @UP0 USHF.R.U32.HI UR13, URZ, UR17, UR6 ;  /* 0x00000011ff0d0299 */ /* 0x000fe40008011606 */
[----:B------:R-:W-:Y:S02]  /*1670*/  UIMAD.WIDE.U32 UR6, UR33, UR19, URZ ;  /* 0x00000013210672a5 */ /* 0x000fe4000f8e00ff */
[----:B--2---:R-:W-:-:S02]  /*1680*/  UIMAD.WIDE.U32 UR4, UR8, UR14, URZ ;  /* 0x0000000e080472a5 */ /* 0x004fc4000f8e00ff */
[----:B------:R-:W-:Y:S02]  /*1690*/  UIMAD.WIDE.U32 UR10, UR13, UR14, URZ ;  /* 0x0000000e0d0a72a5 */ /* 0x000fe4000f8e00ff */
[----:B------:R-:W-:Y:S01]  /*16a0*/  UIMAD UR32, UR23, UR32, UR22 ;  /* 0x00000020172072a4 */ /* 0x000fe2000f8e0216 */
[----:B------:R-:W-:Y:S02]  /*16b0*/  UMOV UR6, UR7 ;  /* 0x0000000700067c82 */ /* 0x000fe40008000000 */
[----:B------:R-:W-:Y:S01]  /*16c0*/  UMOV UR4, UR5 ;  /* 0x0000000500047c82 */ /* 0x000fe20008000000 */
[----:B------:R-:W-:Y:S02]  /*16d0*/  USHF.R.U32.HI UR6, URZ, UR25, UR6 ;  /* 0x00000019ff067299 */ /* 0x000fe40008011606 */
[----:B------:R-:W-:Y:S01]  /*16e0*/  @UP2 USHF.R.U32.HI UR8, URZ, UR15, UR4 ;  /* 0x0000000fff082299 */ /* 0x000fe20008011604 */
[----:B------:R-:W-:Y:S01]  /*16f0*/  UMOV UR5, UR11 ;  /* 0x0000000b00057c82 */ /* 0x000fe20008000000 */
[----:B------:R-:W-:-:S02]  /*1700*/  USEL UR4, UR33, UR6, !UP3 ;  /* 0x0000000621047287 */ /* 0x000fc4000d800000 */
[----:B------:R-:W-:Y:S02]  /*1710*/  @UP2 USHF.R.U32.HI UR13, URZ, UR15, UR5 ;  /* 0x0000000fff0d2299 */ /* 0x000fe40008011605 */
[----:B------:R-:W-:Y:S02]  /*1720*/  UIMAD UR5, UR8, UR21, URZ ;  /* 0x00000015080572a4 */ /* 0x000fe4000f8e02ff */
[----:B------:R-:W-:Y:S02]  /*1730*/  UIMAD UR8, UR13, UR21, URZ ;  /* 0x000000150d0872a4 */ /* 0x000fe4000f8e02ff */
[----:B------:R-:W-:Y:S02]  /*1740*/  UISETP.GE.AND UP0, UPT, UR4, UR5, UPT ;  /* 0x000000050400728c */ /* 0x000fe4000bf06270 */
[----:B------:R-:W-:Y:S02]  /*1750*/  UIMAD.WIDE.U32 UR6, UR4, UR14, URZ ;  /* 0x0000000e040672a5 */ /* 0x000fe4000f8e00ff */
[----:B------:R-:W-:-:S02]  /*1760*/  UISETP.GE.OR UP0, UPT, UR12, UR8, UP0 ;  /* 0x000000080c00728c */ /* 0x000fc40008706670 */
[----:B------:R-:W-:-:S03]  /*1770*/  UIMAD.WIDE.U32 UR8, UR12, UR14, URZ ;  /* 0x0000000e0c0872a5 */ /* 0x000fc6000f8e00ff */
[----:B------:R-:W-:Y:S01]  /*1780*/  UMOV UR6, UR7 ;  /* 0x0000000700067c82 */ /* 0x000fe20008000000 */
[----:B------:R-:W-:Y:S02]  /*1790*/  UIADD3 UR7, UPT, UPT, -UR4, URZ, URZ ;  /* 0x000000ff04077290 */ /* 0x000fe4000fffe1ff */
[----:B------:R-:W-:Y:S02]  /*17a0*/  USHF.R.U32.HI UR6, URZ, UR15, UR6 ;  /* 0x0000000fff067299 */ /* 0x000fe40008011606 */
[----:B------:R-:W-:Y:S02]  /*17b0*/  UIMAD UR33, UR18, UR7, UR33 ;  /* 0x00000007122172a4 */ /* 0x000fe4000f8e0221 */
[----:B------:R-:W-:Y:S01]  /*17c0*/  USEL UR6, UR4, UR6, !UP2 ;  /* 0x0000000604067287 */ /* 0x000fe2000d000000 */
[----:B------:R-:W-:Y:S02]  /*17d0*/  @!UP0 UMOV UR5, UR9 ;  /* 0x0000000900058c82 */ /* 0x000fe40008000000 */
[----:B------:R-:W-:-:S02]  /*17e0*/  @!UP0 USHF.R.U32.HI UR5, URZ, UR15, UR5 ;  /* 0x0000000fff058299 */ /* 0x000fc40008011605 */
[----:B------:R-:W-:Y:S02]  /*17f0*/  UIADD3 UR7, UPT, UPT, -UR6, URZ, URZ ;  /* 0x000000ff06077290 */ /* 0x000fe4000fffe1ff */
[----:B------:R-:W-:Y:S02]  /*1800*/  @!UP0 USEL UR5, UR12, UR5, !UP2 ;  /* 0x000000050c058287 */ /* 0x000fe4000d000000 */
[----:B------:R-:W-:Y:S02]  /*1810*/  UIMAD UR7, UR21, UR7, UR4 ;  /* 0x00000007150772a4 */ /* 0x000fe4000f8e0204 */
[----:B------:R-:W-:Y:S02]  /*1820*/  @!UP0 UIADD3 UR6, UPT, UPT, UR6, -UR5, URZ ;  /* 0x8000000506068290 */ /* 0x000fe4000fffe0ff */
[----:B------:R-:W-:Y:S02]  /*1830*/  @!UP0 UIMAD UR7, UR7, UR13, UR5 ;  /* 0x0000000d070782a4 */ /* 0x000fe4000f8e0205 */
[----:B------:R-:W-:-:S04]  /*1840*/  @!UP0 UIMAD UR4, UR6, UR21, UR12 ;  /* 0x00000015060482a4 */ /* 0x000fc8000f8e020c */
[----:B------:R-:W-:Y:S01]  /*1850*/  UIMAD UR33, UR4, UR18, UR33 ;  /* 0x00000012042172a4 */ /* 0x000fe2000f8e0221 */
[----:B------:R-:W-:Y:S02]  /*1860*/  @!UP0 UMOV UR12, UR7 ;  /* 0x00000007000c8c82 */ /* 0x000fe40008000000 */
[----:B------:R-:W-:-:S12]  /*1870*/  UIMAD UR32, UR12, UR23, UR32 ;  /* 0x000000170c2072a4 */ /* 0x000fd8000f8e0220 */
.L_x_19:
[----:B------:R-:W-:Y:S02]  /*1880*/  UISETP.NE.AND UP2, UPT, UR26, 0x1, UPT ;  /* 0x000000011a00788c */ /* 0x000fe4000bf45270 */
[----:B------:R-:W-:Y:S02]  /*1890*/  UISETP.NE.AND UP0, UPT, UR20, 0x2, UPT ;  /* 0x000000021400788c */ /* 0x000fe4000bf05270 */
[----:B------:R-:W-:Y:S02]  /*18a0*/  ULOP3.LUT UR28, UR28, 0x200, URZ, 0xc0, !UPT ;  /* 0x000002001c1c7892 */ /* 0x000fe4000f8ec0ff */
[----:B------:R-:W-:-:S03]  /*18b0*/  USHF.L.U32 UR24, UR27, UR24, URZ ;  /* 0x000000181b187299 */ /* 0x000fc600080006ff */
[----:B------:R-:W-:Y:S09]  /*18c0*/  BRA.U UP2, `(.L_x_20) ;  /* 0x0000000102407547 */ /* 0x000ff2000b800000 */
[----:B------:R-:W2:Y:S01]  /*18d0*/  LDCU.128 UR8, c[0x0][0xb10] ;  /* 0x00016200ff0877ac */ /* 0x000ea20008000c00 */
[----:B------:R-:W3:Y:S01]  /*18e0*/  LDCU UR12, c[0x0][0xb0c] ;  /* 0x00016180ff0c77ac */ /* 0x000ee20008000800 */
[----:B------:R-:W4:Y:S01]  /*18f0*/  LDCU UR13, c[0x0][0xb20] ;  /* 0x00016400ff0d77ac */ /* 0x000f220008000800 */
[----:B--2---:R-:W-:Y:S02]  /*1900*/  UIMAD.WIDE.U32 UR4, UR32, UR8, URZ ;  /* 0x00000008200472a5 */ /* 0x004fe4000f8e00ff */
[----:B------:R-:W-:Y:S02]  /*1910*/  UIMAD.WIDE.U32 UR6, UR33, UR11, URZ ;  /* 0x0000000b210672a5 */ /* 0x000fe4000f8e00ff */
[----:B---3--:R-:W-:Y:S02]  /*1920*/  UISETP.NE.AND UP2, UPT, UR12, 0x1, UPT ;  /* 0x000000010c00788c */ /* 0x008fe4000bf45270 */
[----:B------:R-:W-:-:S03]  /*1930*/  USHF.R.U32.HI UR5, URZ, UR9, UR5 ;  /* 0x00000009ff057299 */ /* 0x000fc60008011605 */
[----:B------:R-:W-:Y:S01]  /*1940*/  UMOV UR4, UR7 ;  /* 0x0000000700047c82 */ /* 0x000fe20008000000 */
[----:B------:R-:W-:Y:S02]  /*1950*/  USEL UR5, UR32, UR5, !UP2 ;  /* 0x0000000520057287 */ /* 0x000fe4000d000000 */
[----:B------:R-:W-:Y:S02]  /*1960*/  UISETP.NE.AND UP2, UPT, UR10, 0x1, UPT ;  /* 0x000000010a00788c */ /* 0x000fe4000bf45270 */
[----:B----4-:R-:W-:-:S04]  /*1970*/  USHF.R.U32.HI UR4, URZ, UR13, UR4 ;  /* 0x0000000dff047299 */ /* 0x010fc80008011604 */
[----:B------:R-:W-:-:S04]  /*1980*/  USEL UR4, UR33, UR4, !UP2 ;  /* 0x0000000421047287 */ /* 0x000fc8000d000000 */
[----:B------:R-:W-:Y:S02]  /*1990*/  UIADD3 UR6, UPT, UPT, -UR4, UR5, URZ ;  /* 0x0000000504067290 */ /* 0x000fe4000fffe1ff */
[----:B------:R-:W-:Y:S02]  /*19a0*/  UIADD3 UR4, UPT, UPT, UR4, -UR5, URZ ;  /* 0x8000000504047290 */ /* 0x000fe4000fffe0ff */
[----:B------:R-:W-:Y:S02]  /*19b0*/  UIMAD UR33, UR6, UR10, UR33 ;  /* 0x0000000a062172a4 */ /* 0x000fe4000f8e0221 */
[----:B------:R-:W-:-:S12]  /*19c0*/  UIMAD UR32, UR4, UR12, UR32 ;  /* 0x0000000c042072a4 */ /* 0x000fd8000f8e0220 */
.L_x_20:
[----:B------:R-:W-:Y:S05]  /*19d0*/  BRA.U !UP6, `(.L_x_21) ;  /* 0x000000010e0c7547 */ /* 0x000fea000b800000 */
[----:B------:R-:W-:Y:S01]  /*19e0*/  UCGABAR_WAIT ;  /* 0x0000000000007dc7 */ /* 0x000fe20008000000 */
[----:B------:R-:W-:Y:S01]  /*19f0*/  CCTL.IVALL ;  /* 0x00000000ff00798f */ /* 0x000fe20002000000 */
[----:B------:R-:W-:Y:S05]  /*1a00*/  BRA `(.L_x_22) ;  /* 0x0000000000047947 */ /* 0x000fea0003800000 */
.L_x_21:
[----:B------:R-:W-:Y:S06]  /*1a10*/  BAR.SYNC.DEFER_BLOCKING 0x0 ;  /* 0x0000000000007b1d */ /* 0x000fec0000010000 */
.L_x_22:
[----:B------:R-:W-:Y:S05]  /*1a20*/  BRA.U UP0, `(.L_x_23) ;  /* 0x0000001d002c7547 */ /* 0x000fea000b800000 */
[----:B------:R-:W2:Y:S01]  /*1a30*/  LDCU UR6, c[0x0][0x38c] ;  /* 0x00007180ff0677ac */ /* 0x000ea20008000800 */
[----:B------:R-:W3:Y:S01]  /*1a40*/  S2UR UR8, SR_CgaCtaId ;  /* 0x00000000000879c3 */ /* 0x000ee20000008800 */
[----:B------:R-:W-:Y:S01]  /*1a50*/  PLOP3.LUT P1, PT, PT, PT, UP4, 0x80, 0x8 ;  /* 0x000000000008781c */ /* 0x000fe20003f2f048 */
[----:B------:R-:W-:Y:S01]  /*1a60*/  IMAD.MOV.U32 R12, RZ, RZ, 0x1 ;  /* 0x00000001ff0c7424 */ /* 0x000fe200078e00ff */
[----:B------:R-:W-:Y:S01]  /*1a70*/  UMOV UR13, 0x400 ;  /* 0x00000400000d7882 */ /* 0x000fe20000000000 */
[----:B------:R-:W-:Y:S01]  /*1a80*/  USHF.L.U32 UR7, UR22, 0x5, URZ ;  /* 0x0000000516077899 */ /* 0x000fe200080006ff */
[----:B------:R-:W-:Y:S01]  /*1a90*/  ISETP.NE.AND P2, PT, R3, RZ, P3 ;  /* 0x000000ff0300720c */ /* 0x000fe20001f45270 */
[----:B------:R-:W-:Y:S01]  /*1aa0*/  UISETP.NE.AND UP1, UPT, UR20, URZ, UPT ;  /* 0x000000ff1400728c */ /* 0x000fe2000bf25270 */
[----:B------:R-:W-:Y:S02]  /*1ab0*/  PLOP3.LUT P1, PT, P1, PT, PT, 0x8, 0x80 ;  /* 0x000000000080781c */ /* 0x000fe40000f2e170 */
[----:B------:R-:W-:Y:S01]  /*1ac0*/  CS2R R10, SRZ ;  /* 0x00000000000a7805 */ /* 0x000fe2000001ff00 */
[----:B------:R-:W-:Y:S01]  /*1ad0*/  IMAD.MOV.U32 R9, RZ, RZ, RZ ;  /* 0x000000ffff097224 */ /* 0x000fe200078e00ff */
[----:B------:R-:W4:Y:S01]  /*1ae0*/  LDCU UR39, c[0x0][0x370] ;  /* 0x00006e00ff2777ac */ /* 0x000f220008000800 */
[----:B------:R-:W-:Y:S01]  /*1af0*/  IMAD.MOV.U32 R8, RZ, RZ, 0x1 ;  /* 0x00000001ff087424 */ /* 0x000fe200078e00ff */
[----:B------:R-:W1:Y:S01]  /*1b00*/  LDCU.64 UR26, c[0x0][0x348] ;  /* 0x00006900ff1a77ac */ /* 0x000e620008000a00 */
[----:B--2---:R-:W-:-:S02]  /*1b10*/  UIADD3 UR5, UPT, UPT, UR6, 0x1f, URZ ;  /* 0x0000001f06057890 */ /* 0x004fc4000fffe0ff */
[----:B------:R-:W-:Y:S02]  /*1b20*/  UIADD3 UR46, UPT, UPT, UR6, 0x3e, URZ ;  /* 0x0000003e062e7890 */ /* 0x000fe4000fffe0ff */
[----:B------:R-:W-:Y:S02]  /*1b30*/  USHF.R.S32.HI UR4, URZ, 0x1f, UR5 ;  /* 0x0000001fff047899 */ /* 0x000fe40008011405 */
[----:B---3--:R-:W-:Y:S02]  /*1b40*/  ULEA UR13, UR8, UR13, 0x18 ;  /* 0x0000000d080d7291 */ /* 0x008fe4000f8ec0ff */
[----:B------:R-:W-:Y:S02]  /*1b50*/  ULEA.HI UR4, UR4, UR5, URZ, 0x5 ;  /* 0x0000000504047291 */ /* 0x000fe4000f8f28ff */
[----:B------:R-:W-:Y:S02]  /*1b60*/  UIADD3 UR5, UPT, UPT, UR6, -0x1, URZ ;  /* 0xffffffff06057890 */ /* 0x000fe4000fffe0ff */
[----:B------:R-:W-:-:S02]  /*1b70*/  USHF.R.S32.HI UR41, URZ, 0x5, UR4 ;  /* 0x00000005ff297899 */ /* 0x000fc40008011404 */
[----:B------:R-:W-:Y:S02]  /*1b80*/  UISETP.GE.U32.AND UP2, UPT, UR5, -0x3f, UPT ;  /* 0xffffffc10500788c */ /* 0x000fe4000bf46070 */
[----:B------:R-:W-:Y:S02]  /*1b90*/  UISETP.LT.U32.AND UP0, UPT, UR41, 0x14, UPT ;  /* 0x000000142900788c */ /* 0x000fe4000bf01070 */
[----:B------:R-:W-:Y:S02]  /*1ba0*/  ULOP3.LUT UR5, UR7, 0x20, URZ, 0xc0, !UPT ;  /* 0x0000002007057892 */ /* 0x000fe4000f8ec0ff */
[----:B------:R-:W-:Y:S02]  /*1bb0*/  USEL UR40, UR41, 0x14, UP0 ;  /* 0x0000001429287887 */ /* 0x000fe40008000000 */
[----:B------:R-:W-:Y:S02]  /*1bc0*/  ULEA UR30, UR28, UR13, 0x1 ;  /* 0x0000000d1c1e7291 */ /* 0x000fe4000f8e08ff */
[----:B------:R-:W-:-:S02]  /*1bd0*/  UIADD3 UR4, UPT, UPT, UR40, -0x1, URZ ;  /* 0xffffffff28047890 */ /* 0x000fc4000fffe0ff */
[----:B------:R-:W-:Y:S02]  /*1be0*/  @UP2 UIADD3 UR4, UPT, UPT, UR40, URZ, URZ ;  /* 0x000000ff28042290 */ /* 0x000fe4000fffe0ff */
[----:B------:R-:W-:Y:S01]  /*1bf0*/  USHF.L.U32 UR47, UR22, 0x7, URZ ;  /* 0x00000007162f7899 */ /* 0x000fe200080006ff */
[----:B------:R-:W2:Y:S01]  /*1c00*/  LDCU UR38, c[0x0][0x374] ;  /* 0x00006e80ff2677ac */ /* 0x000ea20008000800 */
[----:B------:R-:W-:Y:S02]  /*1c10*/  USEL UR21, UR35, 0x2, UP1 ;  /* 0x0000000223157887 */ /* 0x000fe40008800000 */
[----:B------:R-:W-:Y:S02]  /*1c20*/  ULEA.HI UR45, UR28, UR5, URZ, 0x1b ;  /* 0x000000051c2d7291 */ /* 0x000fe4000f8fd8ff */
[----:B------:R-:W-:Y:S02]  /*1c30*/  UIADD3 UR30, UPT, UPT, UR30, 0x2e600, URZ ;  /* 0x0002e6001e1e7890 */ /* 0x000fe4000fffe0ff */
[----:B------:R-:W-:-:S02]  /*1c40*/  UIADD3 UR44, UPT, UPT, UR41, -UR40, URZ ;  /* 0x80000028292c7290 */ /* 0x000fc4000fffe0ff */
[----:B------:R-:W-:Y:S02]  /*1c50*/  UIADD3 UR29, UPT, UPT, UR4, 0x1, URZ ;  /* 0x00000001041d7890 */ /* 0x000fe4000fffe0ff */
[----:B------:R-:W-:Y:S01]  /*1c60*/  UIADD3 UR43, UPT, UPT, -UR4, URZ, URZ ;  /* 0x000000ff042b7290 */ /* 0x000fe2000fffe1ff */
[----:B-1--4-:R-:W-:-:S11]  /*1c70*/  UMOV UR6, URZ ;  /* 0x000000ff00067c82 */ /* 0x012fd60008000000 */
.L_x_43:
[----:B-1----:R-:W1:Y:S02]  /*1c80*/  S2UR UR4, SR_CgaCtaId ;  /* 0x00000000000479c3 */ /* 0x002e640000008800 */
[----:B-1----:R-:W-:-:S09]  /*1c90*/  UISETP.NE.AND UP0, UPT, UR4, URZ, UPT ;  /* 0x000000ff0400728c */ /* 0x002fd2000bf05270 */
[----:B------:R-:W-:Y:S05]  /*1ca0*/  BRA.U UP0, `(.L_x_24) ;  /* 0x0000000100287547 */ /* 0x000fea000b800000 */
[----:B------:R-:W-:Y:S02]  /*1cb0*/  LEA R0, R9, UR13, 0x3 ;  /* 0x0000000d09007c11 */ /* 0x000fe4000f8e18ff */
[----:B------:R-:W-:-:S04]  /*1cc0*/  SHF.L.U32 R3, R8, 0x1f, RZ ;  /* 0x0000001f08037819 */ /* 0x000fc800000006ff */
[----:B------:R-:W1:Y:S02]  /*1cd0*/  SYNCS.PHASECHK.TRANS64.TRYWAIT P0, [R0+URZ+0x1f0], R3 ;  /* 0x0001f003000075a7 */ /* 0x000e6400080011ff */
[----:B-1----:R-:W-:Y:S05]  /*1ce0*/  @!P0 BRA `(.L_x_25) ;  /* 0x0000007000508947 */ /* 0x002fea0003800000 */
.L_x_150:
[----:B------:R3:W-:Y:S01]  /*1cf0*/  SYNCS.ARRIVE.TRANS64.A1T0 RZ, [R0+URZ+0x1e0], RZ ;  /* 0x0001e0ff00ff79a7 */ /* 0x0007e200081000ff */
[----:B------:R-:W-:-:S05]  /*1d00*/  VIADD R9, R9, 0x1 ;  /* 0x0000000109097836 */ /* 0x000fca0000000000 */
[----:B------:R-:W-:-:S04]  /*1d10*/  ISETP.NE.AND P0, PT, R9, 0x2, PT ;  /* 0x000000020900780c */ /* 0x000fc80003f05270 */
[----:B-1----:R-:W-:Y:S02]  /*1d20*/  SEL R3, RZ, 0x1, P0 ;  /* 0x00000001ff037807 */ /* 0x002fe40000000000 */
[----:B------:R-:W-:Y:S02]  /*1d30*/  SEL R9, R9, RZ, P0 ;  /* 0x000000ff09097207 */ /* 0x000fe40000000000 */
[----:B------:R-:W-:-:S07]  /*1d40*/  LOP3.LUT R8, R8, R3, RZ, 0x3c, !PT ;  /* 0x0000000308087212 */ /* 0x000fce00078e3cff */
.L_x_24:
[----:B------:R-:W-:Y:S01]  /*1d50*/  ULEA UR4, UR6, UR13, 0x3 ;  /* 0x0000000d06047291 */ /* 0x000fe2000f8e18ff */
[----:B---3--:R-:W-:Y:S01]  /*1d60*/  SHF.L.U32 R0, R12, 0x1f, RZ ;  /* 0x0000001f0c007819 */ /* 0x008fe200000006ff */
[----:B------:R-:W-:Y:S02]  /*1d70*/  UISETP.GE.U32.AND UP0, UPT, UR46, 0x3f, UPT ;  /* 0x0000003f2e00788c */ /* 0x000fe4000bf06070 */
[----:B------:R-:W-:Y:S01]  /*1d80*/  ULEA UR19, UR33, UR45, 0x6 ;  /* 0x0000002d21137291 */ /* 0x000fe2000f8e30ff */
[----:B------:R-:W-:-:S04]  /*1d90*/  UMOV UR7, URZ ;  /* 0x000000ff00077c82 */ /* 0x000fc80008000000 */
[----:B------:R1:W3:Y:S01]  /*1da0*/  SYNCS.PHASECHK.TRANS64.TRYWAIT P0, [UR4+0xa0], R0 ;  /* 0x0000a000ff0075a7 */ /* 0x0002e20008001104 */
[----:B------:R-:W-:-:S04]  /*1db0*/  ULEA.HI UR4, UR32, UR32, URZ, 0x1 ;  /* 0x0000002020047291 */ /* 0x000fc8000f8f08ff */
[----:B------:R-:W-:-:S04]  /*1dc0*/  USHF.L.U32 UR4, UR4, 0x7, URZ ;  /* 0x0000000704047899 */ /* 0x000fc800080006ff */
[----:B------:R-:W-:-:S04]  /*1dd0*/  ULOP3.LUT UR35, UR4, 0xffffff00, URZ, 0xc0, !UPT ;  /* 0xffffff0004237892 */ /* 0x000fc8000f8ec0ff */
[----:B------:R-:W-:Y:S01]  /*1de0*/  ULOP3.LUT UR35, UR35, 0x80, UR47, 0xf8, !UPT ;  /* 0x0000008023237892 */ /* 0x000fe2000f8ef82f */
[----:B------:R-:W-:Y:S11]  /*1df0*/  BRA.U !UP0, `(.L_x_26) ;  /* 0x0000000108c87547 */ /* 0x000ff6000b800000 */
[----:B------:R-:W-:Y:S01]  /*1e00*/  UMOV UR10, UR43 ;  /* 0x0000002b000a7c82 */ /* 0x000fe20008000000 */
[----:B------:R-:W-:Y:S01]  /*1e10*/  UMOV UR4, UR6 ;  /* 0x0000000600047c82 */ /* 0x000fe20008000000 */
[----:B------:R-:W-:-:S05]  /*1e20*/  UMOV UR34, URZ ;  /* 0x000000ff00227c82 */ /* 0x000fca0008000000 */
.L_x_32:
[----:B------:R-:W-:Y:S01]  /*1e30*/  ULEA UR33, UR4, UR13, 0x3 ;  /* 0x0000000d04217291 */ /* 0x000fe2000f8e18ff */
[----:B------:R-:W-:Y:S01]  /*1e40*/  @P3 MOV R2, 0x5000 ;  /* 0x0000500000023802 */ /* 0x000fe20000000f00 */
[----:B-1-3--:R-:W-:Y:S10]  /*1e50*/  @P0 BRA `(.L_x_27) ;  /* 0x00000000000c0947 */ /* 0x00aff40003800000 */
[----:B------:R-:W-:-:S04]  /*1e60*/  SHF.L.U32 R3, R12, 0x1f, RZ ;  /* 0x0000001f0c037819 */ /* 0x000fc800000006ff */
[----:B------:R-:W3:Y:S02]  /*1e70*/  SYNCS.PHASECHK.TRANS64.TRYWAIT P0, [UR33+0xa0], R3 ;  /* 0x0000a003ff0075a7 */ /* 0x000ee40008001121 */
[----:B---3--:R-:W-:Y:S05]  /*1e80*/  @!P0 BRA `(.L_x_28) ;  /* 0x0000006c00fc8947 */ /* 0x008fea0003800000 */
.L_x_27:
[----:B------:R3:W-:Y:S01]  /*1e90*/  @P3 SYNCS.ARRIVE.TRANS64 RZ, [UR33], R2 ;  /* 0x00000002ffff39a7 */ /* 0x0007e20008000021 */
[----:B------:R-:W-:Y:S02]  /*1ea0*/  ULOP3.LUT UR5, UR21, 0x2, URZ, 0xfc, !UPT ;  /* 0x0000000215057892 */ /* 0x000fe4000f8efcff */
[----:B------:R-:W-:Y:S02]  /*1eb0*/  UIADD3 UR10, UPT, UPT, UR10, 0x1, URZ ;  /* 0x000000010a0a7890 */ /* 0x000fe4000fffe0ff */
[----:B------:R-:W-:Y:S02]  /*1ec0*/  UISETP.NE.AND UP0, UPT, UR5, 0x2, UPT ;  /* 0x000000020500788c */ /* 0x000fe4000bf05270 */
[----:B------:R-:W-:-:S07]  /*1ed0*/  UISETP.NE.AND UP2, UPT, UR10, 0x1, UPT ;  /* 0x000000010a00788c */ /* 0x000fce000bf45270 */
[----:B------:R-:W-:Y:S05]  /*1ee0*/  BRA.U UP0, `(.L_x_29) ;  /* 0x0000000100047547 */ /* 0x000fea000b800000 */
[----:B--2---:R-:W-:Y:S05]  /*1ef0*/  BPT.TRAP 0x1 ;  /* 0x000000040000795c */ /* 0x004fea0000300000 */
.L_x_29:
[----:B------:R-:W-:Y:S04]  /*1f00*/  BSSY.RECONVERGENT B0, `(.L_x_30) ;  /* 0x0000003000007945 */ /* 0x000fe80003800200 */
[----:B------:R-:W-:Y:S05]  /*1f10*/  @!P2 BRA `(.L_x_31) ;  /* 0x000000000004a947 */ /* 0x000fea0003800000 */
[----:B--2---:R-:W-:Y:S05]  /*1f20*/  BPT.TRAP 0x1 ;  /* 0x000000040000795c */ /* 0x004fea0000300000 */
.L_x_31:
[----:B--2---:R-:W-:Y:S05]  /*1f30*/  BSYNC.RECONVERGENT B0 ;  /* 0x0000000000007941 */ /* 0x004fea0003800200 */
.L_x_30:
[----:B------:R-:W-:Y:S02]  /*1f40*/  UIADD3 UR5, UPT, UPT, UR4, 0x1, URZ ;  /* 0x0000000104057890 */ /* 0x000fe4000fffe0ff */
[----:B------:R-:W-:Y:S02]  /*1f50*/  ULEA UR32, UR4, UR13, 0xd ;  /* 0x0000000d04207291 */ /* 0x000fe4000f8e68ff */
[----:B------:R-:W-:Y:S02]  /*1f60*/  UISETP.NE.AND UP0, UPT, UR5, 0x14, UPT ;  /* 0x000000140500788c */ /* 0x000fe4000bf05270 */
[----:B------:R-:W-:Y:S02]  /*1f70*/  UIADD3 UR8, UP1, UPT, UR26, 0x80, URZ ;  /* 0x000000801a087890 */ /* 0x000fe4000ff3e0ff */
[----:B------:R-:W-:Y:S02]  /*1f80*/  USEL UR7, URZ, 0x1, UP0 ;  /* 0x00000001ff077887 */ /* 0x000fe40008000000 */
[----:B------:R-:W-:-:S02]  /*1f90*/  USEL UR6, UR5, URZ, UP0 ;  /* 0x000000ff05067287 */ /* 0x000fc40008000000 */
[----:B------:R-:W-:Y:S02]  /*1fa0*/  ULOP3.LUT UR33, UR33, 0xfefffff8, URZ, 0xc0, !UPT ;  /* 0xfefffff821217892 */ /* 0x000fe4000f8ec0ff */
[----:B------:R-:W-:Y:S01]  /*1fb0*/  ULEA UR5, UR6, UR13, 0x3 ;  /* 0x0000000d06057291 */ /* 0x000fe2000f8e18ff */
[----:B------:R-:W-:Y:S01]  /*1fc0*/  LOP3.LUT R12, R12, UR7, RZ, 0x3c, !PT ;  /* 0x000000070c0c7c12 */ /* 0x000fe2000f8e3cff */
[----:B------:R-:W-:Y:S02]  /*1fd0*/  UIADD3.X UR9, UPT, UPT, URZ, UR27, URZ, UP1, !UPT ;  /* 0x0000001bff097290 */ /* 0x000fe40008ffe4ff */
[----:B------:R-:W-:Y:S01]  /*1fe0*/  UIADD3 UR32, UPT, UPT, UR32, 0x6600, URZ ;  /* 0x0000660020207890 */ /* 0x000fe2000fffe0ff */
[----:B-1----:R-:W-:Y:S01]  /*1ff0*/  SHF.L.U32 R0, R12, 0x1f, RZ ;  /* 0x0000001f0c007819 */ /* 0x002fe200000006ff */
[----:B------:R-:W-:Y:S01]  /*2000*/  UPRMT UR7, URZ, 0x5410, UR24 ;  /* 0x00005410ff077896 */ /* 0x000fe20008000018 */
[----:B------:R-:W-:Y:S02]  /*2010*/  UMOV UR14, 0x0 ;  /* 0x00000000000e7882 */ /* 0x000fe40000000000 */
[----:B------:R4:W1:Y:S01]  /*2020*/  SYNCS.PHASECHK.TRANS64.TRYWAIT P0, [UR5+0xa0], R0 ;  /* 0x0000a000ff0075a7 */ /* 0x0008620008001105 */
[----:B------:R-:W-:-:S02]  /*2030*/  ULEA UR5, UR4, UR28, 0xa ;  /* 0x0000001c04057291 */ /* 0x000fc4000f8e50ff */
[----:B------:R-:W-:Y:S02]  /*2040*/  UIADD3 UR4, UP0, UPT, UR26, 0x180, URZ ;  /* 0x000001801a047890 */ /* 0x000fe4000ff1e0ff */
[----:B------:R-:W-:Y:S01]  /*2050*/  ULEA UR5, UR5, UR13, 0x1 ;  /* 0x0000000d05057291 */ /* 0x000fe2000f8e08ff */
[----:B------:R-:W-:Y:S01]  /*2060*/  UMOV UR15, 0x10000000 ;  /* 0x10000000000f7882 */ /* 0x000fe20000000000 */
[----:B------:R-:W-:Y:S02]  /*2070*/  UMOV UR18, UR34 ;  /* 0x0000002200127c82 */ /* 0x000fe40008000000 */
[----:B------:R-:W-:Y:S01]  /*2080*/  UIADD3 UR16, UPT, UPT, UR5, 0x2e600, URZ ;  /* 0x0002e60005107890 */ /* 0x000fe2000fffe0ff */
[----:B------:R2:W-:Y:S01]  /*2090*/  UTMALDG.3D.2CTA [UR32], [UR8], desc[UR14] ;  /* 0x00000e20080075b4 */ /* 0x0005e20008211000 */
[----:B------:R-:W-:Y:S01]  /*20a0*/  UIADD3.X UR5, UPT, UPT, URZ, UR27, URZ, UP0, !UPT ;  /* 0x0000001bff057290 */ /* 0x000fe200087fe4ff */
[----:B------:R-:W-:Y:S01]  /*20b0*/  UMOV UR20, UR36 ;  /* 0x0000002400147c82 */ /* 0x000fe20008000000 */
[----:B------:R-:W-:-:S07]  /*20c0*/  UMOV UR17, UR33 ;  /* 0x0000002100117c82 */ /* 0x000fce0008000000 */
[----:B------:R3:W-:Y:S01]  /*20d0*/  UTMALDG.3D.MULTICAST.2CTA [UR16], [UR4], UR7, desc[UR14] ;  /* 0x00000e10040073b4 */ /* 0x0007e20008211807 */
[----:B--2---:R-:W-:Y:S01]  /*20e0*/  UIADD3 UR34, UPT, UPT, UR34, 0x20, URZ ;  /* 0x0000002022227890 */ /* 0x004fe2000fffe0ff */
[----:B---3--:R-:W-:Y:S01]  /*20f0*/  UMOV UR7, UR29 ;  /* 0x0000001d00077c82 */ /* 0x008fe20008000000 */
[----:B------:R-:W-:Y:S01]  /*2100*/  UMOV UR4, UR6 ;  /* 0x0000000600047c82 */ /* 0x000fe20008000000 */
[----:B----4-:R-:W-:Y:S09]  /*2110*/  BRA.U UP2, `(.L_x_32) ;  /* 0xfffffffd02447547 */ /* 0x010ff2000b83ffff */
.L_x_26:
[----:B------:R-:W-:Y:S01]  /*2120*/  ULEA UR4, UR6, UR13, 0x3 ;  /* 0x0000000d06047291 */ /* 0x000fe2000f8e18ff */
[----:B-1----:R-:W-:Y:S01]  /*2130*/  SHF.L.U32 R0, R12, 0x1f, RZ ;  /* 0x0000001f0c007819 */ /* 0x002fe200000006ff */
[----:B------:R-:W-:Y:S01]  /*2140*/  @!P1 SYNCS.ARRIVE.TRANS64.A1T0 RZ, [UR13+0x178], RZ ;  /* 0x000178ffffff99a7 */ /* 0x000fe2000810000d */
[----:B------:R-:W-:-:S06]  /*2150*/  UISETP.GT.AND UP0, UPT, UR41, UR40, UPT ;  /* 0x000000282900728c */ /* 0x000fcc000bf04270 */
[----:B---3--:R1:W3:Y:S03]  /*2160*/  SYNCS.PHASECHK.TRANS64.TRYWAIT P0, [UR4+0xa0], R0 ;  /* 0x0000a000ff0075a7 */ /* 0x0082e60008001104 */
[----:B------:R-:W-:Y:S05]  /*2170*/  BRA.U !UP0, `(.L_x_33) ;  /* 0x0000000108c07547 */ /* 0x000fea000b800000 */
[----:B------:R-:W-:Y:S01]  /*2180*/  UIADD3 UR25, UPT, UPT, UR44, UR7, URZ ;  /* 0x000000072c197290 */ /* 0x000fe2000fffe0ff */
[----:B------:R-:W-:-:S11]  /*2190*/  UMOV UR4, UR6 ;  /* 0x0000000600047c82 */ /* 0x000fd60008000000 */
.L_x_39:
[----:B------:R-:W-:Y:S01]  /*21a0*/  ULEA UR9, UR4, UR13, 0x3 ;  /* 0x0000000d04097291 */ /* 0x000fe2000f8e18ff */
[----:B---3--:R-:W-:Y:S01]  /*21b0*/  @P3 MOV R2, 0x5000 ;  /* 0x0000500000023802 */ /* 0x008fe20000000f00 */
[----:B-1-34-:R-:W-:Y:S10]  /*21c0*/  @P0 BRA `(.L_x_34) ;  /* 0x00000000000c0947 */ /* 0x01aff40003800000 */
[----:B------:R-:W-:-:S04]  /*21d0*/  SHF.L.U32 R3, R12, 0x1f, RZ ;  /* 0x0000001f0c037819 */ /* 0x000fc800000006ff */
[----:B------:R-:W3:Y:S02]  /*21e0*/  SYNCS.PHASECHK.TRANS64.TRYWAIT P0, [UR9+0xa0], R3 ;  /* 0x0000a003ff0075a7 */ /* 0x000ee40008001109 */
[----:B---3--:R-:W-:Y:S05]  /*21f0*/  @!P0 BRA `(.L_x_35) ;  /* 0x0000006c00388947 */ /* 0x008fea0003800000 */
.L_x_34:
[----:B------:R3:W-:Y:S01]  /*2200*/  @P3 SYNCS.ARRIVE.TRANS64 RZ, [UR9], R2 ;  /* 0x00000002ffff39a7 */ /* 0x0007e20008000009 */
[----:B------:R-:W-:-:S04]  /*2210*/  ULOP3.LUT UR5, UR21, 0x2, URZ, 0xfc, !UPT ;  /* 0x0000000215057892 */ /* 0x000fc8000f8efcff */
[----:B------:R-:W-:-:S09]  /*2220*/  UISETP.NE.AND UP0, UPT, UR5, 0x2, UPT ;  /* 0x000000020500788c */ /* 0x000fd2000bf05270 */
[----:B------:R-:W-:Y:S05]  /*2230*/  BRA.U UP0, `(.L_x_36) ;  /* 0x0000000100047547 */ /* 0x000fea000b800000 */
[----:B--2---:R-:W-:Y:S05]  /*2240*/  BPT.TRAP 0x1 ;  /* 0x000000040000795c */ /* 0x004fea0000300000 */
.L_x_36:
[----:B------:R-:W-:Y:S04]  /*2250*/  BSSY.RECONVERGENT B0, `(.L_x_37) ;  /* 0x0000003000007945 */ /* 0x000fe80003800200 */
[----:B------:R-:W-:Y:S05]  /*2260*/  @!P2 BRA `(.L_x_38) ;  /* 0x000000000004a947 */ /* 0x000fea0003800000 */
[----:B--2---:R-:W-:Y:S05]  /*2270*/  BPT.TRAP 0x1 ;  /* 0x000000040000795c */ /* 0x004fea0000300000 */
.L_x_38:
[----:B--2---:R-:W-:Y:S05]  /*2280*/  BSYNC.RECONVERGENT B0 ;  /* 0x0000000000007941 */ /* 0x004fea0003800200 */
.L_x_37:
[----:B------:R-:W-:Y:S02]  /*2290*/  UIADD3 UR5, UPT, UPT, UR4, 0x1, URZ ;  /* 0x0000000104057890 */ /* 0x000fe4000fffe0ff */
[----:B------:R-:W-:Y:S02]  /*22a0*/  USHF.L.U32 UR10, UR7, 0x5, URZ ;  /* 0x00000005070a7899 */ /* 0x000fe400080006ff */
[----:B------:R-:W-:Y:S02]  /*22b0*/  UISETP.NE.AND UP0, UPT, UR5, 0x14, UPT ;  /* 0x000000140500788c */ /* 0x000fe4000bf05270 */
[----:B------:R-:W-:Y:S02]  /*22c0*/  UIADD3 UR7, UPT, UPT, UR7, 0x1, URZ ;  /* 0x0000000107077890 */ /* 0x000fe4000fffe0ff */
[----:B------:R-:W-:Y:S02]  /*22d0*/  USEL UR8, URZ, 0x1, UP0 ;  /* 0x00000001ff087887 */ /* 0x000fe40008000000 */
[----:B------:R-:W-:-:S02]  /*22e0*/  USEL UR6, UR5, URZ, UP0 ;  /* 0x000000ff05067287 */ /* 0x000fc40008000000 */
[----:B------:R-:W-:Y:S02]  /*22f0*/  UIADD3 UR22, UP0, UPT, UR26, 0x180, URZ ;  /* 0x000001801a167890 */ /* 0x000fe4000ff1e0ff */
[----:B------:R-:W-:Y:S01]  /*2300*/  LOP3.LUT R12, R12, UR8, RZ, 0x3c, !PT ;  /* 0x000000080c0c7c12 */ /* 0x000fe2000f8e3cff */
[----:B------:R-:W-:Y:S02]  /*2310*/  ULEA UR8, UR4, UR13, 0xd ;  /* 0x0000000d04087291 */ /* 0x000fe4000f8e68ff */
[----:B------:R-:W-:Y:S01]  /*2320*/  UIADD3 UR14, UP1, UPT, UR26, 0x80, URZ ;  /* 0x000000801a0e7890 */ /* 0x000fe2000ff3e0ff */
[----:B-1----:R-:W-:Y:S01]  /*2330*/  SHF.L.U32 R0, R12, 0x1f, RZ ;  /* 0x0000001f0c007819 */ /* 0x002fe200000006ff */
[----:B------:R-:W-:Y:S02]  /*2340*/  UIADD3.X UR23, UPT, UPT, URZ, UR27, URZ, UP0, !UPT ;  /* 0x0000001bff177290 */ /* 0x000fe400087fe4ff */
[----:B------:R-:W-:Y:S02]  /*2350*/  UISETP.NE.AND UP0, UPT, UR7, UR25, UPT ;  /* 0x000000190700728c */ /* 0x000fe4000bf05270 */
[----:B------:R-:W-:-:S02]  /*2360*/  ULEA UR5, UR6, UR13, 0x3 ;  /* 0x0000000d06057291 */ /* 0x000fc4000f8e18ff */
[----:B------:R-:W-:Y:S02]  /*2370*/  ULOP3.LUT UR9, UR9, 0xfefffff8, URZ, 0xc0, !UPT ;  /* 0xfefffff809097892 */ /* 0x000fe4000f8ec0ff */
[----:B------:R-:W-:Y:S02]  /*2380*/  ULEA UR16, UR4, UR30, 0xb ;  /* 0x0000001e04107291 */ /* 0x000fe4000f8e58ff */
[----:B------:R-:W-:Y:S02]  /*2390*/  UIADD3 UR8, UPT, UPT, UR8, 0x6600, URZ ;  /* 0x0000660008087890 */ /* 0x000fe4000fffe0ff */
[----:B------:R-:W-:Y:S01]  /*23a0*/  UIADD3.X UR15, UPT, UPT, URZ, UR27, URZ, UP1, !UPT ;  /* 0x0000001bff0f7290 */ /* 0x000fe20008ffe4ff */
[----:B------:R4:W1:Y:S01]  /*23b0*/  SYNCS.PHASECHK.TRANS64.TRYWAIT P0, [UR5+0xa0], R0 ;  /* 0x0000a000ff0075a7 */ /* 0x0008620008001105 */
[----:B------:R-:W-:Y:S01]  /*23c0*/  UPRMT UR4, URZ, 0x5410, UR24 ;  /* 0x00005410ff047896 */ /* 0x000fe20008000018 */
[----:B------:R-:W-:Y:S01]  /*23d0*/  UMOV UR32, 0x0 ;  /* 0x0000000000207882 */ /* 0x000fe20000000000 */
[----:B------:R-:W-:Y:S01]  /*23e0*/  UMOV UR33, 0x10000000 ;  /* 0x1000000000217882 */ /* 0x000fe20000000000 */
[----:B------:R-:W-:Y:S01]  /*23f0*/  UMOV UR11, UR35 ;  /* 0x00000023000b7c82 */ /* 0x000fe20008000000 */
[----:B------:R-:W-:Y:S01]  /*2400*/  UMOV UR12, UR36 ;  /* 0x00000024000c7c82 */ /* 0x000fe20008000000 */
[----:B------:R-:W-:Y:S01]  /*2410*/  UMOV UR20, UR36 ;  /* 0x0000002400147c82 */ /* 0x000fe20008000000 */
[----:B------:R-:W-:Y:S01]  /*2420*/  UMOV UR17, UR9 ;  /* 0x0000000900117c82 */ /* 0x000fe20008000000 */
[----:B------:R-:W-:Y:S01]  /*2430*/  UMOV UR18, UR10 ;  /* 0x0000000a00127c82 */ /* 0x000fe20008000000 */
[----:B------:R-:W-:Y:S01]  /*2440*/  UTMALDG.3D.2CTA [UR8], [UR14], desc[UR32] ;  /* 0x000020080e0075b4 */ /* 0x000fe20008211000 */
[----:B------:R2:W-:Y:S02]  /*2450*/  UTMALDG.3D.MULTICAST.2CTA [UR16], [UR22], UR4, desc[UR32] ;  /* 0x00002010160073b4 */ /* 0x0005e40008211804 */
[----:B--2---:R-:W-:Y:S01]  /*2460*/  UMOV UR4, UR6 ;  /* 0x0000000600047c82 */ /* 0x004fe20008000000 */
[----:B------:R-:W-:Y:S05]  /*2470*/  BRA.U UP0, `(.L_x_39) ;  /* 0xfffffffd00487547 */ /* 0x000fea000b83ffff */
.L_x_33:
[C---:B------:R-:W-:Y:S01]  /*2480*/  LEA R3, R11.reuse, UR13, 0x3 ;  /* 0x0000000d0b037c11 */ /* 0x040fe2000f8e18ff */
[----:B------:R-:W-:Y:S01]  /*2490*/  NOP ;  /* 0x0000000000007918 */ /* 0x000fe20000000000 */
[----:B-1--4-:R-:W-:Y:S02]  /*24a0*/  SHF.L.U32 R0, R10, 0x1f, RZ ;  /* 0x0000001f0a007819 */ /* 0x012fe400000006ff */
[----:B------:R-:W-:Y:S02]  /*24b0*/  LEA R5, R11, UR13, 0x4 ;  /* 0x0000000d0b057c11 */ /* 0x000fe4000f8e20ff */
[----:B---3--:R-:W1:Y:S02]  /*24c0*/  SYNCS.PHASECHK.TRANS64.TRYWAIT P0, [R3+URZ+0x180], R0 ;  /* 0x00018000030075a7 */ /* 0x008e6400080011ff */
[----:B-1----:R-:W-:Y:S05]  /*24d0*/  @!P0 BRA `(.L_x_40) ;  /* 0x0000006800988947 */ /* 0x002fea0003800000 */
.L_x_153:
[----:B------:R-:W3:Y:S01]  /*24e0*/  LDS.128 R4, [R5+0x210] ;  /* 0x0002100005047984 */ /* 0x000ee20000000c00 */
[----:B------:R-:W-:Y:S01]  /*24f0*/  UISETP.GE.AND UP0, UPT, UR42, 0x1, UPT ;  /* 0x000000012a00788c */ /* 0x000fe2000bf06270 */
[----:B------:R-:W-:Y:S01]  /*2500*/  @!PT LDS RZ, [RZ] ;  /* 0x00000000fffff984 */ /* 0x000fe20000000800 */
[----:B------:R-:W-:Y:S01]  /*2510*/  @!PT LDS RZ, [RZ] ;  /* 0x00000000fffff984 */ /* 0x000fe20000000800 */
[----:B------:R-:W-:Y:S01]  /*2520*/  @!PT LDS RZ, [RZ] ;  /* 0x00000000fffff984 */ /* 0x000fe20000000800 */
[----:B------:R-:W-:Y:S01]  /*2530*/  @!PT LDS RZ, [RZ] ;  /* 0x00000000fffff984 */ /* 0x000fe20000000800 */
[----:B------:R4:W-:Y:S06]  /*2540*/  MEMBAR.ALL.CTA ;  /* 0x0000000000007992 */ /* 0x0009ec0000008000 */
[----:B----4-:R-:W4:Y:S01]  /*2550*/  FENCE.VIEW.ASYNC.S ;  /* 0x00000000000073c6 */ /* 0x010f220000000000 */
[----:B---3--:R-:W-:-:S13]  /*2560*/  LOP3.LUT P0, RZ, R6, 0x1, RZ, 0xc0, !PT ;  /* 0x0000000106ff7812 */ /* 0x008fda000780c0ff */
[----:B----4-:R-:W-:Y:S01]  /*2570*/  VOTEU.ANY UP1, P0 ;  /* 0x0000000000ff7886 */ /* 0x010fe20000020100 */
[----:B------:R-:W-:-:S13]  /*2580*/  PLOP3.LUT P0, PT, PT, PT, UP1, 0x80, 0x8 ;  /* 0x000000000008781c */ /* 0x000fda0003f0f018 */
[----:B-1----:R-:W-:Y:S02]  /*2590*/  @P0 LOP3.LUT R0, R5, 0xffff, RZ, 0xc0, !PT ;  /* 0x0000ffff05000812 */ /* 0x002fe400078ec0ff */
[----:B------:R-:W-:Y:S02]  /*25a0*/  @P0 MOV R2, R4 ;  /* 0x0000000400020202 */ /* 0x000fe40000000f00 */
[----:B------:R-:W-:Y:S01]  /*25b0*/  @P0 R2UR UR5, R0 ;  /* 0x00000000000502ca */ /* 0x000fe200000e0000 */
[----:B------:R-:W-:Y:S01]  /*25c0*/  VIADD R0, R3, 0x190 ;  /* 0x0000019003007836 */ /* 0x000fe20000000000 */
[----:B------:R-:W-:Y:S02]  /*25d0*/  @P0 SHF.R.U32.HI R4, RZ, 0x10, R5 ;  /* 0x00000010ff040819 */ /* 0x000fe40000011605 */
[----:B------:R-:W-:Y:S02]  /*25e0*/  @P0 R2UR UR7, R2 ;  /* 0x00000000020702ca */ /* 0x000fe400000e0000 */
[----:B------:R-:W-:-:S02]  /*25f0*/  PRMT R0, RZ, 0x654, R0 ;  /* 0x00000654ff007816 */ /* 0x000fc40000000000 */
[----:B------:R-:W-:Y:S02]  /*2600*/  @P0 R2UR UR4, R4 ;  /* 0x00000000040402ca */ /* 0x000fe400000e0000 */
[----:B------:R1:W-:Y:S03]  /*2610*/  SYNCS.ARRIVE.TRANS64.RED.A1T0 RZ, [R0+URZ], RZ ;  /* 0x000000ff00ff79a7 */ /* 0x0003e600081004ff */
[----:B------:R-:W-:-:S04]  /*2620*/  @UP1 UMOV UR31, UR5 ;  /* 0x00000005001f1c82 */ /* 0x000fc80008000000 */
[----:B------:R-:W-:-:S04]  /*2630*/  @UP1 UMOV UR37, UR7 ;  /* 0x0000000700251c82 */ /* 0x000fc80008000000 */
[----:B------:R-:W-:Y:S01]  /*2640*/  @UP1 UMOV UR36, UR4 ;  /* 0x0000000400241c82 */ /* 0x000fe20008000000 */
[----:B------:R-:W-:Y:S05]  /*2650*/  BRA.U !UP0, `(.L_x_41) ;  /* 0x0000000108d47547 */ /* 0x000fea000b800000 */
[----:B------:R-:W2:Y:S01]  /*2660*/  LDCU.128 UR16, c[0x0][0xb10] ;  /* 0x00016200ff1077ac */ /* 0x000ea20008000c00 */
[----:B------:R-:W3:Y:S01]  /*2670*/  LDCU UR12, c[0x0][0xb20] ;  /* 0x00016400ff0c77ac */ /* 0x000ee20008000800 */
[----:B------:R-:W4:Y:S01]  /*2680*/  LDCU UR20, c[0x0][0xb0c] ;  /* 0x00016180ff1477ac */ /* 0x000f220008000800 */
[----:B------:R-:W1:Y:S01]  /*2690*/  LDCU.64 UR8, c[0x0][0xb28] ;  /* 0x00016500ff0877ac */ /* 0x000e620008000a00 */
[----:B------:R-:W-:Y:S02]  /*26a0*/  UISETP.NE.AND UP3, UPT, UR42, 0x1, UPT ;  /* 0x000000012a00788c */ /* 0x000fe4000bf65270 */
[----:B--2---:R-:W-:Y:S02]  /*26b0*/  UIMAD.WIDE.U32 UR10, UR38, UR19, URZ ;  /* 0x00000013260a72a5 */ /* 0x004fe4000f8e00ff */
[----:B------:R-:W-:Y:S02]  /*26c0*/  UIMAD.WIDE.U32 UR4, UR39, UR16, URZ ;  /* 0x00000010270472a5 */ /* 0x000fe4000f8e00ff */
[----:B------:R-:W-:-:S02]  /*26d0*/  UISETP.NE.AND UP0, UPT, UR18, 0x1, UPT ;  /* 0x000000011200788c */ /* 0x000fc4000bf05270 */
[----:B------:R-:W-:Y:S01]  /*26e0*/  UIMAD.WIDE.U32 UR22, UR31, UR19, URZ ;  /* 0x000000131f1672a5 */ /* 0x000fe2000f8e00ff */
[----:B------:R-:W-:Y:S02]  /*26f0*/  UMOV UR10, UR11 ;  /* 0x0000000b000a7c82 */ /* 0x000fe40008000000 */
[----:B------:R-:W-:Y:S01]  /*2700*/  UMOV UR4, UR5 ;  /* 0x0000000500047c82 */ /* 0x000fe20008000000 */
[----:B---3--:R-:W-:Y:S02]  /*2710*/  USHF.R.U32.HI UR10, URZ, UR12, UR10 ;  /* 0x0000000cff0a7299 */ /* 0x008fe4000801160a */
[----:B----4-:R-:W-:Y:S02]  /*2720*/  UISETP.NE.AND UP2, UPT, UR20, 0x1, UPT ;  /* 0x000000011400788c */ /* 0x010fe4000bf45270 */
[----:B------:R-:W-:Y:S02]  /*2730*/  USHF.R.U32.HI UR4, URZ, UR17, UR4 ;  /* 0x00000011ff047299 */ /* 0x000fe40008011604 */
[----:B------:R-:W-:-:S02]  /*2740*/  USEL UR5, UR38, UR10, !UP0 ;  /* 0x0000000a26057287 */ /* 0x000fc4000c000000 */
[----:B------:R-:W-:Y:S02]  /*2750*/  USEL UR7, UR39, UR4, !UP2 ;  /* 0x0000000427077287 */ /* 0x000fe4000d000000 */
[----:B-1----:R-:W-:Y:S01]  /*2760*/  UIMAD.WIDE.U32 UR10, UR5, UR8, URZ ;  /* 0x00000008050a72a5 */ /* 0x002fe2000f8e00ff */
[----:B------:R-:W-:Y:S01]  /*2770*/  UMOV UR4, UR23 ;  /* 0x0000001700047c82 */ /* 0x000fe20008000000 */
[----:B------:R-:W-:Y:S02]  /*2780*/  UIMAD.WIDE.U32 UR14, UR37, UR16, URZ ;  /* 0x00000010250e72a5 */ /* 0x000fe4000f8e00ff */
[----:B------:R-:W-:-:S03]  /*2790*/  UIMAD.WIDE.U32 UR22, UR7, UR8, URZ ;  /* 0x00000008071672a5 */ /* 0x000fc6000f8e00ff */
[----:B------:R-:W-:Y:S01]  /*27a0*/  UMOV UR10, UR11 ;  /* 0x0000000b000a7c82 */ /* 0x000fe20008000000 */
[----:B------:R-:W-:Y:S02]  /*27b0*/  USHF.R.U32.HI UR4, URZ, UR12, UR4 ;  /* 0x0000000cff047299 */ /* 0x000fe40008011604 */
[----:B------:R-:W-:Y:S01]  /*27c0*/  @UP3 USHF.R.U32.HI UR5, URZ, UR9, UR10 ;  /* 0x00000009ff053299 */ /* 0x000fe2000801160a */
[----:B------:R-:W-:Y:S01]  /*27d0*/  UMOV UR14, UR15 ;  /* 0x0000000f000e7c82 */ /* 0x000fe20008000000 */
[----:B------:R-:W-:Y:S01]  /*27e0*/  UMOV UR22, UR23 ;  /* 0x0000001700167c82 */ /* 0x000fe20008000000 */
[----:B------:R-:W-:Y:S02]  /*27f0*/  USHF.R.U32.HI UR17, URZ, UR17, UR14 ;  /* 0x00000011ff117299 */ /* 0x000fe4000801160e */
[----:B------:R-:W-:Y:S02]  /*2800*/  USEL UR4, UR31, UR4, !UP0 ;  /* 0x000000041f047287 */ /* 0x000fe4000c000000 */
[----:B------:R-:W-:-:S02]  /*2810*/  @UP3 USHF.R.U32.HI UR7, URZ, UR9, UR22 ;  /* 0x00000009ff073299 */ /* 0x000fc40008011616 */
[----:B------:R-:W-:Y:S02]  /*2820*/  UIMAD UR10, UR42, UR5, URZ ;  /* 0x000000052a0a72a4 */ /* 0x000fe4000f8e02ff */
[----:B------:R-:W-:Y:S02]  /*2830*/  USEL UR5, UR37, UR17, !UP2 ;  /* 0x0000001125057287 */ /* 0x000fe4000d000000 */
[----:B------:R-:W-:Y:S02]  /*2840*/  UIMAD UR12, UR42, UR7, URZ ;  /* 0x000000072a0c72a4 */ /* 0x000fe4000f8e02ff */
[----:B------:R-:W-:Y:S02]  /*2850*/  UISETP.GE.AND UP0, UPT, UR4, UR10, UPT ;  /* 0x0000000a0400728c */ /* 0x000fe4000bf06270 */
[----:B------:R-:W-:Y:S02]  /*2860*/  UIMAD.WIDE.U32 UR10, UR4, UR8, URZ ;  /* 0x00000008040a72a5 */ /* 0x000fe4000f8e00ff */
[----:B------:R-:W-:-:S02]  /*2870*/  UISETP.GE.OR UP0, UPT, UR5, UR12, UP0 ;  /* 0x0000000c0500728c */ /* 0x000fc40008706670 */
[----:B------:R-:W-:Y:S02]  /*2880*/  UIMAD.WIDE.U32 UR14, UR5, UR8, URZ ;  /* 0x00000008050e72a5 */ /* 0x000fe4000f8e00ff */
[----:B------:R-:W-:Y:S01]  /*2890*/  UIADD3 UR12, UPT, UPT, -UR5, URZ, URZ ;  /* 0x000000ff050c7290 */ /* 0x000fe2000fffe1ff */
[----:B------:R-:W-:Y:S01]  /*28a0*/  UMOV UR10, UR11 ;  /* 0x0000000b000a7c82 */ /* 0x000fe20008000000 */
[----:B------:R-:W-:Y:S02]  /*28b0*/  UIADD3 UR11, UPT, UPT, -UR4, URZ, URZ ;  /* 0x000000ff040b7290 */ /* 0x000fe4000fffe1ff */
[----:B------:R-:W-:-:S03]  /*28c0*/  USHF.R.U32.HI UR10, URZ, UR9, UR10 ;  /* 0x00000009ff0a7299 */ /* 0x000fc6000801160a */
[----:B------:R-:W-:Y:S01]  /*28d0*/  @!UP0 UMOV UR8, UR15 ;  /* 0x0000000f00088c82 */ /* 0x000fe20008000000 */
[----:B------:R-:W-:Y:S02]  /*28e0*/  UIMAD UR11, UR18, UR11, UR31 ;  /* 0x0000000b120b72a4 */ /* 0x000fe4000f8e021f */
[----:B------:R-:W-:Y:S02]  /*28f0*/  USEL UR10, UR4, UR10, !UP3 ;  /* 0x0000000a040a7287 */ /* 0x000fe4000d800000 */
[----:B------:R-:W-:Y:S02]  /*2900*/  @!UP0 USHF.R.U32.HI UR8, URZ, UR9, UR8 ;  /* 0x00000009ff088299 */ /* 0x000fe40008011608 */
[----:B------:R-:W-:Y:S02]  /*2910*/  UIADD3 UR9, UPT, UPT, -UR10, URZ, URZ ;  /* 0x000000ff0a097290 */ /* 0x000fe4000fffe1ff */
[----:B------:R-:W-:Y:S02]  /*2920*/  @!UP0 USEL UR8, UR5, UR8, !UP3 ;  /* 0x0000000805088287 */ /* 0x000fe4000d800000 */
[----:B------:R-:W-:-:S02]  /*2930*/  UIMAD UR9, UR42, UR9, UR4 ;  /* 0x000000092a0972a4 */ /* 0x000fc4000f8e0204 */
[----:B------:R-:W-:Y:S02]  /*2940*/  @!UP0 UIADD3 UR10, UPT, UPT, UR10, -UR8, URZ ;  /* 0x800000080a0a8290 */ /* 0x000fe4000fffe0ff */
[----:B------:R-:W-:Y:S02]  /*2950*/  @!UP0 UIMAD UR8, UR9, UR7, UR8 ;  /* 0x00000007090882a4 */ /* 0x000fe4000f8e0208 */
[----:B------:R-:W-:Y:S02]  /*2960*/  @!UP0 UIMAD UR4, UR42, UR10, UR5 ;  /* 0x0000000a2a0482a4 */ /* 0x000fe4000f8e0205 */
[----:B------:R-:W-:Y:S02]  /*2970*/  UIMAD UR7, UR20, UR12, UR37 ;  /* 0x0000000c140772a4 */ /* 0x000fe4000f8e0225 */
[----:B------:R-:W-:Y:S01]  /*2980*/  UIMAD UR31, UR4, UR18, UR11 ;  /* 0x00000012041f72a4 */ /* 0x000fe2000f8e020b */
[----:B------:R-:W-:Y:S02]  /*2990*/  @!UP0 UMOV UR5, UR8 ;  /* 0x0000000800058c82 */ /* 0x000fe40008000000 */
[----:B------:R-:W-:-:S12]  /*29a0*/  UIMAD UR37, UR5, UR20, UR7 ;  /* 0x00000014052572a4 */ /* 0x000fd8000f8e0207 */
.L_x_41:
[----:B------:R-:W3:Y:S02]  /*29b0*/  LDCU UR4, c[0x0][0xb30] ;  /* 0x00016600ff0477ac */ /* 0x000ee40008000800 */
[----:B---3--:R-:W-:-:S09]  /*29c0*/  UISETP.NE.AND UP0, UPT, UR4, 0x1, UPT ;  /* 0x000000010400788c */ /* 0x008fd2000bf05270 */
[----:B------:R-:W-:Y:S05]  /*29d0*/  BRA.U UP0, `(.L_x_42) ;  /* 0x0000000100447547 */ /* 0x000fea000b800000 */
[----:B------:R-:W3:Y:S01]  /*29e0*/  LDCU.128 UR16, c[0x0][0xb10] ;  /* 0x00016200ff1077ac */ /* 0x000ee20008000c00 */
[----:B------:R-:W4:Y:S01]  /*29f0*/  LDCU UR10, c[0x0][0xb0c] ;  /* 0x00016180ff0a77ac */ /* 0x000f220008000800 */
[----:B------:R-:W1:Y:S01]  /*2a00*/  LDCU UR7, c[0x0][0xb20] ;  /* 0x00016400ff0777ac */ /* 0x000e620008000800 */
[----:B---3--:R-:W-:Y:S02]  /*2a10*/  UIMAD.WIDE.U32 UR8, UR37, UR16, URZ ;  /* 0x00000010250872a5 */ /* 0x008fe4000f8e00ff */
[----:B------:R-:W-:Y:S02]  /*2a20*/  UIMAD.WIDE.U32 UR4, UR31, UR19, URZ ;  /* 0x000000131f0472a5 */ /* 0x000fe4000f8e00ff */
[----:B----4-:R-:W-:Y:S02]  /*2a30*/  UISETP.NE.AND UP2, UPT, UR10, 0x1, UPT ;  /* 0x000000010a00788c */ /* 0x010fe4000bf45270 */
[----:B------:R-:W-:Y:S01]  /*2a40*/  UISETP.NE.AND UP0, UPT, UR18, 0x1, UPT ;  /* 0x000000011200788c */ /* 0x000fe2000bf05270 */
[----:B------:R-:W-:-:S02]  /*2a50*/  UMOV UR8, UR9 ;  /* 0x0000000900087c82 */ /* 0x000fc40008000000 */
[----:B------:R-:W-:Y:S01]  /*2a60*/  UMOV UR4, UR5 ;  /* 0x0000000500047c82 */ /* 0x000fe20008000000 */
[----:B------:R-:W-:Y:S02]  /*2a70*/  USHF.R.U32.HI UR17, URZ, UR17, UR8 ;  /* 0x00000011ff117299 */ /* 0x000fe40008011608 */
[----:B-1----:R-:W-:Y:S02]  /*2a80*/  USHF.R.U32.HI UR4, URZ, UR7, UR4 ;  /* 0x00000007ff047299 */ /* 0x002fe40008011604 */
[----:B------:R-:W-:Y:S02]  /*2a90*/  USEL UR5, UR37, UR17, !UP2 ;  /* 0x0000001125057287 */ /* 0x000fe4000d000000 */
[----:B------:R-:W-:-:S04]  /*2aa0*/  USEL UR4, UR31, UR4, !UP0 ;  /* 0x000000041f047287 */ /* 0x000fc8000c000000 */
[----:B------:R-:W-:Y:S02]  /*2ab0*/  UIADD3 UR7, UPT, UPT, UR5, -UR4, URZ ;  /* 0x8000000405077290 */ /* 0x000fe4000fffe0ff */
[----:B------:R-:W-:Y:S02]  /*2ac0*/  UIADD3 UR4, UPT, UPT, -UR5, UR4, URZ ;  /* 0x0000000405047290 */ /* 0x000fe4000fffe1ff */
[----:B------:R-:W-:Y:S02]  /*2ad0*/  UIMAD UR31, UR7, UR18, UR31 ;  /* 0x00000012071f72a4 */ /* 0x000fe4000f8e021f */
[----:B------:R-:W-:-:S12]  /*2ae0*/  UIMAD UR37, UR4, UR10, UR37 ;  /* 0x0000000a042572a4 */ /* 0x000fd8000f8e0225 */
.L_x_42:
[----:B------:R-:W-:Y:S01]  /*2af0*/  VIADD R11, R11, 0x1 ;  /* 0x000000010b0b7836 */ /* 0x000fe20000000000 */
[----:B------:R-:W-:Y:S02]  /*2b00*/  R2UR UR5, R87 ;  /* 0x00000000570572ca */ /* 0x000fe400000e0000 */
[----:B------:R-:W-:Y:S02]  /*2b10*/  R2UR UR4, R86 ;  /* 0x00000000560472ca */ /* 0x000fe400000e0000 */
[C---:B------:R-:W-:Y:S02]  /*2b20*/  ISETP.NE.AND P0, PT, R11.reuse, 0x2, PT ;  /* 0x000000020b00780c */ /* 0x040fe40003f05270 */
[----:B------:R-:W-:Y:S02]  /*2b30*/  PLOP3.LUT P1, PT, PT, PT, PT, 0x80, 0x8 ;  /* 0x000000000008781c */ /* 0x000fe40003f2f070 */
[----:B------:R-:W-:Y:S02]  /*2b40*/  SEL R3, RZ, 0x1, P0 ;  /* 0x00000001ff037807 */ /* 0x000fe40000000000 */
[----:B------:R-:W-:-:S02]  /*2b50*/  SEL R11, R11, RZ, P0 ;  /* 0x000000ff0b0b7207 */ /* 0x000fc40000000000 */
[----:B------:R-:W-:Y:S01]  /*2b60*/  LOP3.LUT R10, R10, R3, RZ, 0x3c, !PT ;  /* 0x000000030a0a7212 */ /* 0x000fe200078e3cff */
[----:B------:R-:W-:Y:S02]  /*2b70*/  UIADD3 UR32, UPT, UPT, UR37, UR5, URZ ;  /* 0x0000000525207290 */ /* 0x000fe4000fffe0ff */
[----:B------:R-:W-:Y:S01]  /*2b80*/  UIADD3 UR33, UPT, UPT, UR31, UR4, URZ ;  /* 0x000000041f217290 */ /* 0x000fe2000fffe0ff */
[----:B------:R-:W-:Y:S11]  /*2b90*/  BRA.U UP1, `(.L_x_43) ;  /* 0xfffffff101387547 */ /* 0x000ff6000b83ffff */
[----:B------:R-:W-:Y:S01]  /*2ba0*/  UIADD3 UR13, UPT, UPT, UR13, 0xa0, URZ ;  /* 0x000000a00d0d7890 */ /* 0x000fe2000fffe0ff */
[----:B------:R-:W-:-:S03]  /*2bb0*/  SHF.L.U32 R3, R12, 0x1f, RZ ;  /* 0x0000001f0c037819 */ /* 0x000fc600000006ff */
[----:B------:R-:W-:-:S09]  /*2bc0*/  ULEA UR4, UR6, UR13, 0x3 ;  /* 0x0000000d06047291 */ /* 0x000fd2000f8e18ff */
[----:B------:R-:W3:Y:S02]  /*2bd0*/  SYNCS.PHASECHK.TRANS64.TRYWAIT P0, [UR4], R3 ;  /* 0x00000003ff0075a7 */ /* 0x000ee40008001104 */
[----:B---3--:R-:W-:Y:S05]  /*2be0*/  @!P0 BRA `(.L_x_44) ;  /* 0x0000006000e88947 */ /* 0x008fea0003800000 */
.L_x_155:
[----:B------:R-:W-:-:S04]  /*2bf0*/  UIADD3 UR4, UPT, UPT, UR6, 0x1, URZ ;  /* 0x0000000106047890 */ /* 0x000fc8000fffe0ff */
[----:B------:R-:W-:-:S04]  /*2c00*/  UISETP.NE.AND UP0, UPT, UR4, 0x14, UPT ;  /* 0x000000140400788c */ /* 0x000fc8000bf05270 */
[----:B------:R-:W-:Y:S02]  /*2c10*/  USEL UR6, URZ, 0x1, UP0 ;  /* 0x00000001ff067887 */ /* 0x000fe40008000000 */
[----:B------:R-:W-:-:S04]  /*2c20*/  USEL UR4, UR4, URZ, UP0 ;  /* 0x000000ff04047287 */ /* 0x000fc80008000000 */
[----:B------:R-:W-:Y:S01]  /*2c30*/  ULEA UR5, UR4, UR13, 0x3 ;  /* 0x0000000d04057291 */ /* 0x000fe2000f8e18ff */
[----:B------:R-:W-:-:S04]  /*2c40*/  LOP3.LUT R2, R12, UR6, RZ, 0x3c, !PT ;  /* 0x000000060c027c12 */ /* 0x000fc8000f8e3cff */
[----:B-1----:R-:W-:-:S04]  /*2c50*/  SHF.L.U32 R3, R2, 0x1f, RZ ;  /* 0x0000001f02037819 */ /* 0x002fc800000006ff */
[----:B------:R-:W1:Y:S02]  /*2c60*/  SYNCS.PHASECHK.TRANS64.TRYWAIT P0, [UR5], R3 ;  /* 0x00000003ff0075a7 */ /* 0x000e640008001105 */
[----:B-1----:R-:W-:Y:S05]  /*2c70*/  @!P0 BRA `(.L_x_45) ;  /* 0x0000006000dc8947 */ /* 0x002fea0003800000 */
.L_x_157:
        /* <DEDUP_REMOVED lines=9> */
.L_x_159:
        /* <DEDUP_REMOVED lines=9> */
.L_x_161:
        /* <DEDUP_REMOVED lines=9> */
.L_x_163:
        /* <DEDUP_REMOVED lines=9> */
.L_x_165:
        /* <DEDUP_REMOVED lines=9> */
.L_x_167:
        /* <DEDUP_REMOVED lines=9> */
.L_x_169:
        /* <DEDUP_REMOVED lines=9> */
.L_x_171:
        /* <DEDUP_REMOVED lines=9> */
.L_x_173:
        /* <DEDUP_REMOVED lines=9> */
.L_x_175:
        /* <DEDUP_REMOVED lines=9> */
.L_x_177:
        /* <DEDUP_REMOVED lines=9> */
.L_x_179:
        /* <DEDUP_REMOVED lines=9> */
.L_x_181:
        /* <DEDUP_REMOVED lines=9> */
.L_x_183:
        /* <DEDUP_REMOVED lines=9> */
.L_x_185:
        /* <DEDUP_REMOVED lines=9> */
.L_x_187:
        /* <DEDUP_REMOVED lines=9> */
.L_x_189:
        /* <DEDUP_REMOVED lines=9> */
.L_x_191:
[----:B------:R-:W-:-:S04]  /*3610*/  UIADD3 UR4, UPT, UPT, UR4, 0x1, URZ ;  /* 0x0000000104047890 */ /* 0x000fc8000fffe0ff */
[----:B------:R-:W-:-:S04]  /*3620*/  UISETP.NE.AND UP0, UPT, UR4, 0x14, UPT ;  /* 0x000000140400788c */ /* 0x000fc8000bf05270 */
[----:B------:R-:W-:Y:S02]  /*3630*/  USEL UR5, URZ, 0x1, UP0 ;  /* 0x00000001ff057887 */ /* 0x000fe40008000000 */
[----:B------:R-:W-:-:S04]  /*3640*/  USEL UR4, UR4, URZ, UP0 ;  /* 0x000000ff04047287 */ /* 0x000fc80008000000 */
[----:B------:R-:W-:Y:S01]  /*3650*/  ULEA UR4, UR4, UR13, 0x3 ;  /* 0x0000000d04047291 */ /* 0x000fe2000f8e18ff */
[----:B-1----:R-:W-:-:S04]  /*3660*/  LOP3.LUT R3, R2, UR5, RZ, 0x3c, !PT ;  /* 0x0000000502037c12 */ /* 0x002fc8000f8e3cff */
[----:B------:R-:W-:Y:S01]  /*3670*/  SHF.L.U32 R3, R3, 0x1f, RZ ;  /* 0x0000001f03037819 */ /* 0x000fe200000006ff */
[----:B------:R-:W-:-:S07]  /*3680*/  IMAD.U32 R0, RZ, RZ, UR4 ;  /* 0x00000004ff007e24 */ /* 0x000fce000f8e00ff */
.L_x_63:
[----:B-1----:R1:W3:Y:S02]  /*3690*/  SYNCS.PHASECHK.TRANS64.TRYWAIT P0, [R0+URZ], R3 ;  /* 0x00000003000075a7 */ /* 0x0022e400080011ff */
[----:B---3--:R-:W-:Y:S05]  /*36a0*/  @!P0 NANOSLEEP.SYNCS 0x989680 ;  /* 0x009896800000895d */ /* 0x008fea0003900000 */
[----:B------:R-:W3:Y:S02]  /*36b0*/  @!P0 SYNCS.PHASECHK.TRANS64 P0, [R0+URZ], R3 ;  /* 0x00000003000085a7 */ /* 0x000ee400080010ff */
[----:B--23--:R-:W-:Y:S05]  /*36c0*/  @P0 EXIT ;  /* 0x000000000000094d */ /* 0x00cfea0003800000 */
[----:B------:R-:W-:Y:S05]  /*36d0*/  BRA `(.L_x_63) ;  /* 0xfffffffc00ec7947 */ /* 0x000fea000383ffff */
.L_x_23:
[----:B------:R-:W2:Y:S02]  /*36e0*/  S2UR UR4, SR_CgaCtaId ;  /* 0x00000000000479c3 */ /* 0x000ea40000008800 */
[----:B--2---:R-:W-:-:S04]  /*36f0*/  UISETP.NE.AND UP0, UPT, UR4, URZ, UPT ;  /* 0x000000ff0400728c */ /* 0x004fc8000bf05270 */
[----:B------:R-:W-:-:S09]  /*3700*/  UISETP.NE.OR UP0, UPT, UR20, 0x1, UP0 ;  /* 0x000000011400788c */ /* 0x000fd20008705670 */
[----:B------:R-:W-:Y:S05]  /*3710*/  BRA.U UP0, `(.L_x_64) ;  /* 0x00000005004c7547 */ /* 0x000fea000b800000 */
[----:B------:R-:W2:Y:S01]  /*3720*/  S2UR UR5, SR_CgaCtaId ;  /* 0x00000000000579c3 */ /* 0x000ea20000008800 */
[----:B------:R-:W-:Y:S01]  /*3730*/  UMOV UR4, 0x400 ;  /* 0x0000040000047882 */ /* 0x000fe20000000000 */
[----:B------:R-:W-:Y:S01]  /*3740*/  ISETP.GE.U32.AND P2, PT, R3, 0x4, PT ;  /* 0x000000040300780c */ /* 0x000fe20003f46070 */
[----:B------:R-:W-:Y:S01]  /*3750*/  IMAD.MOV.U32 R12, RZ, RZ, 0x1 ;  /* 0x00000001ff0c7424 */ /* 0x000fe200078e00ff */
[----:B------:R-:W-:Y:S02]  /*3760*/  CS2R R10, SRZ ;  /* 0x00000000000a7805 */ /* 0x000fe4000001ff00 */
[----:B------:R-:W-:Y:S01]  /*3770*/  CS2R R8, SRZ ;  /* 0x0000000000087805 */ /* 0x000fe2000001ff00 */
[----:B--2---:R-:W-:-:S03]  /*3780*/  ULEA UR6, UR5, UR4, 0x18 ;  /* 0x0000000405067291 */ /* 0x004fc6000f8ec0ff */
[----:B------:R-:W-:-:S09]  /*3790*/  UMOV UR5, URZ ;  /* 0x000000ff00057c82 */ /* 0x000fd20008000000 */
.L_x_68:
[----:B------:R-:W-:Y:S02]  /*37a0*/  LEA R0, R8, UR6, 0x3 ;  /* 0x0000000608007c11 */ /* 0x000fe4000f8e18ff */
[----:B------:R-:W-:-:S03]  /*37b0*/  SHF.L.U32 R5, R9, 0x1f, RZ ;  /* 0x0000001f09057819 */ /* 0x000fc600000006ff */
[----:B------:R-:W-:Y:S01]  /*37c0*/  VIADD R4, R0, 0x1f0 ;  /* 0x000001f000047836 */ /* 0x000fe20000000000 */
[----:B------:R-:W2:Y:S02]  /*37d0*/  SYNCS.PHASECHK.TRANS64.TRYWAIT P0, [R0+URZ+0x1e0], R5 ;  /* 0x0001e005000075a7 */ /* 0x000ea400080011ff */
[----:B--2---:R-:W-:Y:S05]  /*37e0*/  @!P0 BRA `(.L_x_65) ;  /* 0x0000005c00b08947 */ /* 0x004fea0003800000 */
.L_x_192:
[----:B------:R-:W-:Y:S01]  /*37f0*/  ULEA UR4, UR5, UR6, 0x3 ;  /* 0x0000000605047291 */ /* 0x000fe2000f8e18ff */
[----:B------:R-:W-:Y:S01]  /*3800*/  PRMT R4, RZ, 0x654, R4 ;  /* 0x00000654ff047816 */ /* 0x000fe20000000004 */
[----:B--2---:R-:W-:Y:S01]  /*3810*/  @!P2 IMAD.MOV.U32 R5, RZ, RZ, 0x10 ;  /* 0x00000010ff05a424 */ /* 0x004fe200078e00ff */
[----:B------:R-:W-:Y:S01]  /*3820*/  SHF.L.U32 R7, R12, 0x1f, RZ ;  /* 0x0000001f0c077819 */ /* 0x000fe200000006ff */
[----:B------:R-:W-:Y:S01]  /*3830*/  UIADD3 UR7, UPT, UPT, UR4, 0x180, URZ ;  /* 0x0000018004077890 */ /* 0x000fe2000fffe0ff */
[----:B------:R2:W-:Y:S05]  /*3840*/  SYNCS.ARRIVE.TRANS64.RED.A1T0 RZ, [R4+URZ], RZ ;  /* 0x000000ff04ff79a7 */ /* 0x0005ea00081004ff */
[----:B------:R-:W-:Y:S01]  /*3850*/  IMAD.U32 R0, RZ, RZ, UR7 ;  /* 0x00000007ff007e24 */ /* 0x000fe2000f8e00ff */
[----:B------:R-:W3:Y:S04]  /*3860*/  SYNCS.PHASECHK.TRANS64.TRYWAIT P0, [UR4+0x190], R7 ;  /* 0x00019007ff0075a7 */ /* 0x000ee80008001104 */
[----:B------:R-:W-:Y:S01]  /*3870*/  PRMT R13, R3, 0x654, R0 ;  /* 0x00000654030d7816 */ /* 0x000fe20000000000 */
[----:B--23--:R-:W-:Y:S06]  /*3880*/  @!P0 BRA `(.L_x_66) ;  /* 0x0000005c009c8947 */ /* 0x00cfec0003800000 */
.L_x_194:
[----:B------:R-:W-:Y:S01]  /*3890*/  ULEA UR8, UR5, UR6, 0x4 ;  /* 0x0000000605087291 */ /* 0x000fe2000f8e20ff */
[----:B------:R-:W-:Y:S01]  /*38a0*/  SEL R2, R13, R2, !P2 ;  /* 0x000000020d027207 */ /* 0x000fe20005000000 */
[----:B------:R-:W-:Y:S01]  /*38b0*/  UIADD3 UR9, UPT, UPT, UR4, 0x180, URZ ;  /* 0x0000018004097890 */ /* 0x000fe2000fffe0ff */
[----:B--2---:R-:W-:Y:S01]  /*38c0*/  LEA R0, R11, UR6, 0x3 ;  /* 0x000000060b007c11 */ /* 0x004fe2000f8e18ff */
[----:B------:R-:W-:Y:S01]  /*38d0*/  UIADD3 UR8, UPT, UPT, UR8, 0x210, URZ ;  /* 0x0000021008087890 */ /* 0x000fe2000fffe0ff */
[----:B------:R2:W-:Y:S01]  /*38e0*/  @!P2 SYNCS.ARRIVE.TRANS64.RED RZ, [R2+URZ], R5 ;  /* 0x0000000502ffa9a7 */ /* 0x0005e200080004ff */
[----:B------:R-:W-:Y:S01]  /*38f0*/  UIADD3 UR4, UPT, UPT, UR5, 0x1, URZ ;  /* 0x0000000105047890 */ /* 0x000fe2000fffe0ff */
[----:B------:R-:W-:-:S03]  /*3900*/  VIADD R8, R8, 0x1 ;  /* 0x0000000108087836 */ /* 0x000fc60000000000 */
[----:B------:R-:W-:Y:S02]  /*3910*/  UISETP.NE.AND UP0, UPT, UR4, 0x2, UPT ;  /* 0x000000020400788c */ /* 0x000fe4000bf05270 */
[----:B------:R-:W-:Y:S01]  /*3920*/  ISETP.NE.AND P0, PT, R8, 0x2, PT ;  /* 0x000000020800780c */ /* 0x000fe20003f05270 */
[----:B------:R-:W-:Y:S06]  /*3930*/  UGETNEXTWORKID.BROADCAST [UR8], [UR9] ;  /* 0x00000000080073ca */ /* 0x000fec0008000100 */
[----:B------:R-:W-:Y:S02]  /*3940*/  USEL UR7, URZ, 0x1, UP0 ;  /* 0x00000001ff077887 */ /* 0x000fe40008000000 */
[----:B------:R-:W-:-:S04]  /*3950*/  USEL UR5, UR4, URZ, UP0 ;  /* 0x000000ff04057287 */ /* 0x000fc80008000000 */
[----:B------:R-:W-:Y:S02]  /*3960*/  LOP3.LUT R12, R12, UR7, RZ, 0x3c, !PT ;  /* 0x000000070c0c7c12 */ /* 0x000fe4000f8e3cff */
[----:B--2---:R-:W-:-:S04]  /*3970*/  SHF.L.U32 R5, R10, 0x1f, RZ ;  /* 0x0000001f0a057819 */ /* 0x004fc800000006ff */
[----:B------:R-:W2:Y:S02]  /*3980*/  SYNCS.PHASECHK.TRANS64.TRYWAIT P1, [R0+URZ+0x180], R5 ;  /* 0x00018005000075a7 */ /* 0x000ea400080211ff */
[----:B--2---:R-:W-:Y:S05]  /*3990*/  @!P1 BRA `(.L_x_67) ;  /* 0x0000005c00709947 */ /* 0x004fea0003800000 */
.L_x_195:
[C---:B------:R-:W-:Y:S01]  /*39a0*/  LEA R4, R11.reuse, UR6, 0x4 ;  /* 0x000000060b047c11 */ /* 0x040fe2000f8e20ff */
[----:B--2---:R-:W-:Y:S01]  /*39b0*/  VIADD R0, R0, 0x190 ;  /* 0x0000019000007836 */ /* 0x004fe20000000000 */
[----:B------:R-:W-:Y:S01]  /*39c0*/  SEL R8, R8, RZ, P0 ;  /* 0x000000ff08087207 */ /* 0x000fe20000000000 */
[----:B------:R-:W-:-:S03]  /*39d0*/  VIADD R11, R11, 0x1 ;  /* 0x000000010b0b7836 */ /* 0x000fc60000000000 */
[----:B------:R-:W2:Y:S01]  /*39e0*/  LDS.128 R4, [R4+0x210] ;  /* 0x0002100004047984 */ /* 0x000ea20000000c00 */
[----:B------:R-:W-:Y:S02]  /*39f0*/  PRMT R0, RZ, 0x654, R0 ;  /* 0x00000654ff007816 */ /* 0x000fe40000000000 */
[C---:B------:R-:W-:Y:S01]  /*3a00*/  ISETP.NE.AND P1, PT, R11.reuse, 0x2, PT ;  /* 0x000000020b00780c */ /* 0x040fe20003f25270 */
[----:B------:R-:W-:Y:S01]  /*3a10*/  @!PT LDS RZ, [RZ] ;  /* 0x00000000fffff984 */ /* 0x000fe20000000800 */
[----:B------:R-:W-:Y:S01]  /*3a20*/  @!PT LDS RZ, [RZ] ;  /* 0x00000000fffff984 */ /* 0x000fe20000000800 */
[----:B------:R-:W-:Y:S01]  /*3a30*/  @!PT LDS RZ, [RZ] ;  /* 0x00000000fffff984 */ /* 0x000fe20000000800 */
[----:B------:R-:W-:Y:S01]  /*3a40*/  @!PT LDS RZ, [RZ] ;  /* 0x00000000fffff984 */ /* 0x000fe20000000800 */
[----:B------:R3:W-:Y:S06]  /*3a50*/  MEMBAR.ALL.CTA ;  /* 0x0000000000007992 */ /* 0x0007ec0000008000 */
[----:B---3--:R-:W3:Y:S01]  /*3a60*/  FENCE.VIEW.ASYNC.S ;  /* 0x00000000000073c6 */ /* 0x008ee20000000000 */
[----:B------:R-:W-:Y:S01]  /*3a70*/  SEL R11, R11, RZ, P1 ;  /* 0x000000ff0b0b7207 */ /* 0x000fe20000800000 */
[----:B---3--:R3:W-:Y:S01]  /*3a80*/  SYNCS.ARRIVE.TRANS64.RED.A1T0 RZ, [R0+URZ], RZ ;  /* 0x000000ff00ff79a7 */ /* 0x0087e200081004ff */
[----:B--2---:R-:W-:-:S02]  /*3a90*/  LOP3.LUT P3, RZ, R6, 0x1, RZ, 0xc0, !PT ;  /* 0x0000000106ff7812 */ /* 0x004fc4000786c0ff */
[----:B------:R-:W-:-:S04]  /*3aa0*/  SEL R5, RZ, 0x1, P1 ;  /* 0x00000001ff057807 */ /* 0x000fc80000800000 */
[----:B------:R-:W-:Y:S02]  /*3ab0*/  LOP3.LUT R10, R10, R5, RZ, 0x3c, !PT ;  /* 0x000000050a0a7212 */ /* 0x000fe400078e3cff */
[----:B---3--:R-:W-:-:S04]  /*3ac0*/  SEL R0, RZ, 0x1, P0 ;  /* 0x00000001ff007807 */ /* 0x008fc80000000000 */
[----:B------:R-:W-:Y:S01]  /*3ad0*/  LOP3.LUT R9, R9, R0, RZ, 0x3c, !PT ;  /* 0x0000000009097212 */ /* 0x000fe200078e3cff */
[----:B------:R-:W-:Y:S06]  /*3ae0*/  @P3 BRA `(.L_x_68) ;  /* 0xfffffffc002c3947 */ /* 0x000fec000383ffff */
[----:B------:R-:W-:Y:S01]  /*3af0*/  ULEA UR4, UR5, UR6, 0x3 ;  /* 0x0000000605047291 */ /* 0x000fe2000f8e18ff */
[----:B------:R-:W-:-:S08]  /*3b00*/  SHF.L.U32 R3, R12, 0x1f, RZ ;  /* 0x0000001f0c037819 */ /* 0x000fd000000006ff */
[----:B------:R-:W2:Y:S02]  /*3b10*/  SYNCS.PHASECHK.TRANS64 P0, [UR4+0x190], R3 ;  /* 0x00019003ff0075a7 */ /* 0x000ea40008001004 */
[----:B--2---:R-:W-:Y:S05]  /*3b20*/  @P0 BRA `(.L_x_69) ;  /* 0x0000000000080947 */ /* 0x004fea0003800000 */
[----:B------:R-:W2:Y:S02]  /*3b30*/  SYNCS.PHASECHK.TRANS64.TRYWAIT P0, [UR4+0x190], R3 ;  /* 0x00019003ff0075a7 */ /* 0x000ea40008001104 */
[----:B--2---:R-:W-:Y:S05]  /*3b40*/  @!P0 BRA `(.L_x_70) ;  /* 0x0000005c00188947 */ /* 0x004fea0003800000 */
.L_x_69:
[----:B------:R-:W-:-:S04]  /*3b50*/  UIADD3 UR7, UPT, UPT, UR5, 0x1, URZ ;  /* 0x0000000105077890 */ /* 0x000fc8000fffe0ff */
[----:B------:R-:W-:-:S04]  /*3b60*/  UISETP.NE.AND UP0, UPT, UR7, 0x2, UPT ;  /* 0x000000020700788c */ /* 0x000fc8000bf05270 */
[----:B------:R-:W-:Y:S02]  /*3b70*/  USEL UR8, URZ, 0x1, UP0 ;  /* 0x00000001ff087887 */ /* 0x000fe40008000000 */
[----:B------:R-:W-:-:S04]  /*3b80*/  USEL UR7, UR7, URZ, UP0 ;  /* 0x000000ff07077287 */ /* 0x000fc80008000000 */
[----:B------:R-:W-:Y:S01]  /*3b90*/  ULEA UR7, UR7, UR6, 0x3 ;  /* 0x0000000607077291 */ /* 0x000fe2000f8e18ff */
[----:B--2---:R-:W-:-:S04]  /*3ba0*/  LOP3.LUT R3, R12, UR8, RZ, 0x3c, !PT ;  /* 0x000000080c037c12 */ /* 0x004fc8000f8e3cff */
[----:B------:R-:W-:-:S04]  /*3bb0*/  SHF.L.U32 R0, R3, 0x1f, RZ ;  /* 0x0000001f03007819 */ /* 0x000fc800000006ff */
[----:B------:R-:W2:Y:S02]  /*3bc0*/  SYNCS.PHASECHK.TRANS64 P0, [UR7+0x190], R0 ;  /* 0x00019000ff0075a7 */ /* 0x000ea40008001007 */
[----:B-12---:R-:W-:Y:S05]  /*3bd0*/  @P0 EXIT ;  /* 0x000000000000094d */ /* 0x006fea0003800000 */
[----:B------:R-:W-:Y:S02]  /*3be0*/  SHF.L.U32 R3, R3, 0x1f, RZ ;  /* 0x0000001f03037819 */ /* 0x000fe400000006ff */
[----:B------:R-:W-:-:S07]  /*3bf0*/  MOV R0, UR7 ;  /* 0x0000000700007c02 */ /* 0x000fce0008000f00 */
.L_x_71:
[----:B-1----:R1:W2:Y:S02]  /*3c00*/  SYNCS.PHASECHK.TRANS64.TRYWAIT P0, [R0+URZ+0x190], R3 ;  /* 0x00019003000075a7 */ /* 0x0022a400080011ff */
[----:B--2---:R-:W-:Y:S05]  /*3c10*/  @!P0 NANOSLEEP.SYNCS 0x989680 ;  /* 0x009896800000895d */ /* 0x004fea0003900000 */
[----:B------:R-:W2:Y:S02]  /*3c20*/  @!P0 SYNCS.PHASECHK.TRANS64 P0, [R0+URZ+0x190], R3 ;  /* 0x00019003000085a7 */ /* 0x000ea400080010ff */
[----:B--2---:R-:W-:Y:S05]  /*3c30*/  @P0 EXIT ;  /* 0x000000000000094d */ /* 0x004fea0003800000 */
[----:B------:R-:W-:Y:S05]  /*3c40*/  BRA `(.L_x_71) ;  /* 0xfffffffc00ec7947 */ /* 0x000fea000383ffff */
.L_x_64:
[----:B------:R-:W-:Y:S05]  /*3c50*/  BRA.U UP5, `(.L_x_72) ;  /* 0x0000001105a47547 */ /* 0x000fea000b800000 */
[----:B------:R-:W2:Y:S01]  /*3c60*/  S2UR UR7, SR_CgaCtaId ;  /* 0x00000000000779c3 */ /* 0x000ea20000008800 */
[----:B------:R-:W-:Y:S01]  /*3c70*/  UMOV UR4, 0x40 ;  /* 0x0000004000047882 */ /* 0x000fe20000000000 */
[----:B------:R-:W-:Y:S01]  /*3c80*/  NOP ;  /* 0x0000000000007918 */ /* 0x000fe20000000000 */
[----:B------:R-:W-:Y:S01]  /*3c90*/  UMOV UR6, 0x400 ;  /* 0x0000040000067882 */ /* 0x000fe20000000000 */
[----:B--2---:R-:W-:Y:S02]  /*3ca0*/  ULEA UR5, UR7, UR4, 0x18 ;  /* 0x0000000407057291 */ /* 0x004fe4000f8ec0ff */
[----:B------:R-:W-:-:S07]  /*3cb0*/  ULEA UR6, UR7, UR6, 0x18 ;  /* 0x0000000607067291 */ /* 0x000fce000f8ec0ff */
[----:B------:R-:W2:Y:S02]  /*3cc0*/  LDS.U8 R3, [UR5+0x1c] ;  /* 0x00001c05ff037984 */ /* 0x000ea40008000000 */
[----:B--2---:R-:W-:-:S13]  /*3cd0*/  ISETP.NE.AND P0, PT, R3, RZ, PT ;  /* 0x000000ff0300720c */ /* 0x004fda0003f05270 */
[----:B------:R-:W-:Y:S05]  /*3ce0*/  @P0 BRA `(.L_x_73) ;  /* 0x0000000400080947 */ /* 0x000fea0003800000 */
[----:B------:R-:W-:Y:S02]  /*3cf0*/  UISETP.NE.U32.AND UP1, UPT, UR34, 0x1, UPT ;  /* 0x000000012200788c */ /* 0x000fe4000bf25070 */
[----:B------:R-:W-:-:S07]  /*3d00*/  UIADD3 UR7, UPT, UPT, UR5, 0x8, URZ ;  /* 0x0000000805077890 */ /* 0x000fce000fffe0ff */
[----:B------:R-:W-:Y:S05]  /*3d10*/  BRA.U !UP1, `(.L_x_74) ;  /* 0x00000001099c7547 */ /* 0x000fea000b800000 */
[----:B------:R-:W-:Y:S01]  /*3d20*/  ELECT P0, URZ, PT ;  /* 0x0000000000ff782f */ /* 0x000fe20003800000 */
[----:B------:R-:W-:-:S12]  /*3d30*/  BSSY B0, `(.L_x_74) ;  /* 0x0000025000007945 */ /* 0x000fd80003800000 */
[----:B------:R-:W-:Y:S05]  /*3d40*/  @!P0 BRA `(.L_x_75) ;  /* 0x00000000008c8947 */ /* 0x000fea0003800000 */
[----:B------:R-:W-:-:S05]  /*3d50*/  UMOV UR4, 0x10 ;  /* 0x0000001000047882 */ /* 0x000fca0000000000 */
[----:B------:R-:W-:Y:S04]  /*3d60*/  DEPBAR.LE SB2, 0x36 ;  /* 0x0000ad800000791a */ /* 0x000fe80000000000 */
[----:B------:R-:W2:Y:S02]  /*3d70*/  UTCATOMSWS.2CTA.FIND_AND_SET.ALIGN UP0, UR4, UR4 ;  /* 0x00000004000475e3 */ /* 0x000ea40008200800 */
[----:B--2---:R-:W-:Y:S01]  /*3d80*/  MOV R10, UR4 ;  /* 0x00000004000a7c02 */ /* 0x004fe20008000f00 */
[----:B------:R-:W-:Y:S06]  /*3d90*/  BRA.U UP0, `(.L_x_76) ;  /* 0x0000000100187547 */ /* 0x000fec000b800000 */
.L_x_77:
[----:B------:R-:W-:Y:S05]  /*3da0*/  NANOSLEEP 0x64 ;  /* 0x000000640000795d */ /* 0x000fea0003800000 */
[----:B------:R-:W-:-:S05]  /*3db0*/  UMOV UR4, 0x10 ;  /* 0x0000001000047882 */ /* 0x000fca0000000000 */
[----:B------:R-:W-:Y:S04]  /*3dc0*/  DEPBAR.LE SB2, 0x36 ;  /* 0x0000ad800000791a */ /* 0x000fe80000000000 */
[----:B------:R-:W2:Y:S02]  /*3dd0*/  UTCATOMSWS.2CTA.FIND_AND_SET.ALIGN UP0, UR4, UR4 ;  /* 0x00000004000475e3 */ /* 0x000ea40008200800 */
[----:B--2---:R-:W-:Y:S01]  /*3de0*/  MOV R10, UR4 ;  /* 0x00000004000a7c02 */ /* 0x004fe20008000f00 */
[----:B------:R-:W-:Y:S05]  /*3df0*/  BRA.U !UP0, `(.L_x_77) ;  /* 0xfffffffd08e87547 */ /* 0x000fea000b83ffff */
.L_x_76:
[----:B------:R-:W2:Y:S01]  /*3e00*/  LDS R6, [UR5+0x10] ;  /* 0x00001005ff067984 */ /* 0x000ea20008000800 */
[----:B------:R-:W-:Y:S01]  /*3e10*/  IMAD.U32 R3, RZ, RZ, UR6 ;  /* 0x00000006ff037e24 */ /* 0x000fe2000f8e00ff */
[----:B------:R-:W-:-:S03]  /*3e20*/  MOV R4, UR37 ;  /* 0x0000002500047c02 */ /* 0x000fc60008000f00 */
[----:B------:R-:W-:Y:S01]  /*3e30*/  VIADD R3, R3, 0x230 ;  /* 0x0000023003037836 */ /* 0x000fe20000000000 */
[----:B--2---:R-:W-:-:S04]  /*3e40*/  SHF.L.U32 R6, R6, 0x1f, RZ ;  /* 0x0000001f06067819 */ /* 0x004fc800000006ff */
[----:B------:R-:W2:Y:S02]  /*3e50*/  SYNCS.PHASECHK.TRANS64.TRYWAIT P0, [UR5+0x8], R6 ;  /* 0x00000806ff0075a7 */ /* 0x000ea40008001105 */
[----:B--2---:R-:W-:Y:S05]  /*3e60*/  @P0 BRA `(.L_x_78) ;  /* 0x0000000000080947 */ /* 0x004fea0003800000 */
[----:B------:R-:W2:Y:S02]  /*3e70*/  SYNCS.PHASECHK.TRANS64.TRYWAIT P0, [UR5+0x8], R6 ;  /* 0x00000806ff0075a7 */ /* 0x000ea40008001105 */
[----:B--2---:R-:W-:Y:S05]  /*3e80*/  @!P0 BRA `(.L_x_79) ;  /* 0x0000005800608947 */ /* 0x004fea0003800000 */
.L_x_78:
[----:B------:R-:W-:Y:S01]  /*3e90*/  PRMT R4, R4, 0x654, R3 ;  /* 0x0000065404047816 */ /* 0x000fe20000000003 */
[----:B------:R-:W-:Y:S01]  /*3ea0*/  HFMA2 R3, -RZ, RZ, 0, 5.9604644775390625e-08 ;  /* 0x00000001ff037431 */ /* 0x000fe200000001ff */
[----:B------:R-:W-:Y:S01]  /*3eb0*/  UPRMT UR4, UR37, 0x654, UR7 ;  /* 0x0000065425047896 */ /* 0x000fe20008000007 */
[----:B------:R-:W-:Y:S02]  /*3ec0*/  IMAD.MOV.U32 R7, RZ, RZ, 0xffff ;  /* 0x0000ffffff077424 */ /* 0x000fe400078e00ff */
[----:B--2---:R-:W-:Y:S02]  /*3ed0*/  IMAD.MOV.U32 R6, RZ, RZ, 0x4 ;  /* 0x00000004ff067424 */ /* 0x004fe400078e00ff */
[----:B------:R-:W-:Y:S01]  /*3ee0*/  IMAD.SHL.U32 R9, R10, 0x20, RZ ;  /* 0x000000200a097824 */ /* 0x000fe200078e00ff */
[----:B------:R-:W-:Y:S02]  /*3ef0*/  MOV R5, UR4 ;  /* 0x0000000400057c02 */ /* 0x000fe40008000f00 */
[-C--:B------:R-:W-:Y:S01]  /*3f00*/  SHF.L.U32 R8, R7, R10.reuse, RZ ;  /* 0x0000000a07087219 */ /* 0x080fe200000006ff */
[----:B------:R2:W-:Y:S01]  /*3f10*/  SYNCS.ARRIVE.TRANS64.RED RZ, [UR4], R6 ;  /* 0x00000006ffff79a7 */ /* 0x0005e20008000404 */
[----:B------:R-:W-:Y:S01]  /*3f20*/  SHF.L.U32 R7, R3, R10, RZ ;  /* 0x0000000a03077219 */ /* 0x000fe200000006ff */
[----:B------:R2:W-:Y:S04]  /*3f30*/  STS [UR6+0x230], R9 ;  /* 0x00023009ff007988 */ /* 0x0005e80008000806 */
[----:B------:R2:W-:Y:S04]  /*3f40*/  STAS [R4.64], R10 ;  /* 0x0000000a04007dbd */ /* 0x0005e8000c0008ff */
[----:B------:R2:W-:Y:S04]  /*3f50*/  ATOMS.OR RZ, [UR5+0x14], R8 ;  /* 0x00001408ffff798c */ /* 0x0005e8000b000005 */
[----:B------:R2:W-:Y:S04]  /*3f60*/  ATOMS.OR RZ, [UR5+0x18], R7 ;  /* 0x00001807ffff798c */ /* 0x0005e8000b000005 */
[----:B------:R2:W-:Y:S02]  /*3f70*/  ATOMS.XOR RZ, [UR5+0x10], R3 ;  /* 0x00001003ffff798c */ /* 0x0005e4000b800005 */
.L_x_75:
[----:B-1----:R-:W-:Y:S05]  /*3f80*/  BSYNC B0 ;  /* 0x0000000000007941 */ /* 0x002fea0003800000 */
.L_x_74:
[----:B------:R-:W-:Y:S05]  /*3f90*/  BRA.U UP1, `(.L_x_80) ;  /* 0x00000001016c7547 */ /* 0x000fea000b800000 */
[----:B------:R-:W-:-:S03]  /*3fa0*/  UMOV UR4, 0xffffffff ;  /* 0xffffffff00047882 */ /* 0x000fc60000000000 */
[----:B------:R-:W-:Y:S05]  /*3fb0*/  BRA.DIV UR4, `(.L_x_81) ;  /* 0x0000005a042c7947 */ /* 0x000fea000b800000 */
[----:B------:R-:W-:-:S13]  /*3fc0*/  ELECT P0, URZ, PT ;  /* 0x0000000000ff782f */ /* 0x000fda0003800000 */
.L_x_199:
[----:B------:R-:W-:Y:S05]  /*3fd0*/  @!P0 BRA `(.L_x_80) ;  /* 0x00000000005c8947 */ /* 0x000fea0003800000 */
[----:B--2---:R-:W2:Y:S02]  /*3fe0*/  LDS R4, [UR5+0x10] ;  /* 0x00001005ff047984 */ /* 0x004ea40008000800 */
[----:B--2---:R-:W-:-:S04]  /*3ff0*/  SHF.L.U32 R4, R4, 0x1f, RZ ;  /* 0x0000001f04047819 */ /* 0x004fc800000006ff */
[----:B------:R-:W2:Y:S02]  /*4000*/  SYNCS.PHASECHK.TRANS64.TRYWAIT P0, [UR5+0x8], R4 ;  /* 0x00000804ff0075a7 */ /* 0x000ea40008001105 */
[----:B--2---:R-:W-:Y:S05]  /*4010*/  @P0 BRA `(.L_x_82) ;  /* 0x0000000000080947 */ /* 0x004fea0003800000 */
[----:B------:R-:W2:Y:S02]  /*4020*/  SYNCS.PHASECHK.TRANS64.TRYWAIT P0, [UR5+0x8], R4 ;  /* 0x00000804ff0075a7 */ /* 0x000ea40008001105 */
[----:B--2---:R-:W-:Y:S05]  /*4030*/  @!P0 BRA `(.L_x_83) ;  /* 0x0000005800308947 */ /* 0x004fea0003800000 */
.L_x_82:
[----:B------:R-:W3:Y:S01]  /*4040*/  LDS R6, [UR6+0x230] ;  /* 0x00023006ff067984 */ /* 0x000ee20008000800 */
[----:B--2---:R-:W-:Y:S02]  /*4050*/  HFMA2 R3, -RZ, RZ, 0, 5.9604644775390625e-08 ;  /* 0x00000001ff037431 */ /* 0x004fe400000001ff */
[----:B------:R-:W-:Y:S01]  /*4060*/  IMAD.MOV.U32 R4, RZ, RZ, 0xffff ;  /* 0x0000ffffff047424 */ /* 0x000fe200078e00ff */
[----:B------:R-:W-:Y:S01]  /*4070*/  UPRMT UR4, UR37, 0x654, UR7 ;  /* 0x0000065425047896 */ /* 0x000fe20008000007 */
[----:B---3--:R-:W-:-:S03]  /*4080*/  IMAD.SHL.U32 R5, R6, 0x20, RZ ;  /* 0x0000002006057824 */ /* 0x008fc600078e00ff */
[-C--:B------:R-:W-:Y:S02]  /*4090*/  SHF.L.U32 R4, R4, R6.reuse, RZ ;  /* 0x0000000604047219 */ /* 0x080fe400000006ff */
[----:B------:R-:W-:Y:S01]  /*40a0*/  SHF.L.U32 R6, R3, R6, RZ ;  /* 0x0000000603067219 */ /* 0x000fe200000006ff */
[----:B------:R3:W-:Y:S04]  /*40b0*/  STS [UR6+0x230], R5 ;  /* 0x00023005ff007988 */ /* 0x0007e80008000806 */
[----:B------:R3:W-:Y:S04]  /*40c0*/  ATOMS.OR RZ, [UR5+0x14], R4 ;  /* 0x00001404ffff798c */ /* 0x0007e8000b000005 */
[----:B------:R3:W-:Y:S01]  /*40d0*/  ATOMS.OR RZ, [UR5+0x18], R6 ;  /* 0x00001806ffff798c */ /* 0x0007e2000b000005 */
[----:B------:R-:W-:Y:S03]  /*40e0*/  SYNCS.ARRIVE.TRANS64.RED.A1T0 RZ, [UR4], RZ ;  /* 0x000000ffffff79a7 */ /* 0x000fe60008100404 */
[----:B------:R3:W-:Y:S01]  /*40f0*/  ATOMS.XOR RZ, [UR5+0x10], R3 ;  /* 0x00001003ffff798c */ /* 0x0007e2000b800005 */
[----:B------:R-:W-:Y:S05]  /*4100*/  BRA `(.L_x_80) ;  /* 0x0000000000107947 */ /* 0x000fea0003800000 */
.L_x_73:
[----:B------:R-:W-:Y:S02]  /*4110*/  MOV R3, 0xffffffff ;  /* 0xffffffff00037802 */ /* 0x000fe40000000f00 */
[----:B------:R-:W-:-:S03]  /*4120*/  MOV R4, 0x4150 ;  /* 0x0000415000047802 */ /* 0x000fc60000000f00 */
[----:B------:R2:W-:Y:S04]  /*4130*/  STS [UR6+0x230], R3 ;  /* 0x00023003ff007988 */ /* 0x0005e80008000806 */
[----:B-12--5:R-:W-:Y:S05]  /*4140*/  CALL.REL.NOINC `($__internal_1_$__cuda_sm10x_tcgen05_guardrail_trap_phase_invalid_during_alloc) ;  /* 0x0000005c00907944 */ /* 0x026fea0003c00000 */
.L_x_80:
[----:B------:R-:W-:Y:S05]  /*4150*/  WARPSYNC.ALL ;  /* 0x0000000000007948 */ /* 0x000fea0003800000 */
[----:B------:R-:W4:Y:S01]  /*4160*/  S2UR UR4, SR_CgaCtaId ;  /* 0x00000000000479c3 */ /* 0x000f220000008800 */
[----:B------:R-:W-:Y:S01]  /*4170*/  UMOV UR17, 0x400 ;  /* 0x0000040000117882 */ /* 0x000fe20000000000 */
[----:B------:R-:W-:-:S06]  /*4180*/  NOP ;  /* 0x0000000000007918 */ /* 0x000fcc0000000000 */
[----:B------:R-:W-:Y:S06]  /*4190*/  BAR.ARV 0x6, 0xa0 ;  /* 0x0182800000007b1d */ /* 0x000fec0000002000 */
[----:B------:R-:W1:Y:S01]  /*41a0*/  LDCU UR6, c[0x0][0x38c] ;  /* 0x00007180ff0677ac */ /* 0x000e620008000800 */
[----:B------:R-:W-:Y:S01]  /*41b0*/  LOP3.LUT R0, R0, 0xffff, RZ, 0xc0, !PT ;  /* 0x0000ffff00007812 */ /* 0x000fe200078ec0ff */
[----:B--2---:R-:W-:Y:S01]  /*41c0*/  IMAD.MOV.U32 R9, RZ, RZ, 0x1 ;  /* 0x00000001ff097424 */ /* 0x004fe200078e00ff */
[----:B------:R-:W-:Y:S01]  /*41d0*/  LOP3.LUT R2, R2, 0xffff, RZ, 0xc0, !PT ;  /* 0x0000ffff02027812 */ /* 0x000fe200078ec0ff */
[----:B------:R-:W-:Y:S01]  /*41e0*/  IMAD.MOV.U32 R8, RZ, RZ, RZ ;  /* 0x000000ffff087224 */ /* 0x000fe200078e00ff */
[----:B------:R-:W-:Y:S01]  /*41f0*/  R2UR UR30, R0 ;  /* 0x00000000001e72ca */ /* 0x000fe200000e0000 */
[----:B------:R-:W-:Y:S01]  /*4200*/  UMOV UR24, URZ ;  /* 0x000000ff00187c82 */ /* 0x000fe20008000000 */
[----:B------:R-:W-:Y:S01]  /*4210*/  R2UR UR20, R2 ;  /* 0x00000000021472ca */ /* 0x000fe200000e0000 */
[----:B------:R-:W-:Y:S01]  /*4220*/  UMOV UR15, URZ ;  /* 0x000000ff000f7c82 */ /* 0x000fe20008000000 */
[----:B------:R-:W-:Y:S01]  /*4230*/  UMOV UR14, URZ ;  /* 0x000000ff000e7c82 */ /* 0x000fe20008000000 */
[----:B----4-:R-:W-:-:S02]  /*4240*/  ULEA UR17, UR4, UR17, 0x18 ;  /* 0x0000001104117291 */ /* 0x010fc4000f8ec0ff */
[----:B------:R-:W-:Y:S02]  /*4250*/  UISETP.NE.AND UP3, UPT, UR34, URZ, UPT ;  /* 0x000000ff2200728c */ /* 0x000fe4000bf65270 */
[----:B------:R-:W-:Y:S02]  /*4260*/  UIADD3 UR5, UPT, UPT, UR17, 0x6600, URZ ;  /* 0x0000660011057890 */ /* 0x000fe4000fffe0ff */
[----:B------:R-:W-:Y:S02]  /*4270*/  UIADD3 UR4, UPT, UPT, UR17, 0x2e600, URZ ;  /* 0x0002e60011047890 */ /* 0x000fe4000fffe0ff */
[----:B-1----:R-:W-:Y:S01]  /*4280*/  UIADD3 UR6, UPT, UPT, UR6, 0x1f, URZ ;  /* 0x0000001f06067890 */ /* 0x002fe2000fffe0ff */
[----:B---3--:R-:W1:Y:S01]  /*4290*/  LDS R3, [UR17+0x230] ;  /* 0x00023011ff037984 */ /* 0x008e620008000800 */
[----:B------:R-:W-:Y:S02]  /*42a0*/  USHF.R.U32.HI UR5, URZ, 0x4, UR5 ;  /* 0x00000004ff057899 */ /* 0x000fe40008011605 */
[----:B------:R-:W-:-:S02]  /*42b0*/  USHF.R.S32.HI UR25, URZ, 0x1f, UR6 ;  /* 0x0000001fff197899 */ /* 0x000fc40008011406 */
[----:B------:R-:W-:Y:S02]  /*42c0*/  USHF.R.U32.HI UR4, URZ, 0x4, UR4 ;  /* 0x00000004ff047899 */ /* 0x000fe40008011604 */
[----:B------:R-:W-:Y:S02]  /*42d0*/  ULEA.HI UR25, UR25, UR6, URZ, 0x5 ;  /* 0x0000000619197291 */ /* 0x000fe4000f8f28ff */
[----:B------:R-:W-:Y:S02]  /*42e0*/  ULOP3.LUT UR5, UR5, 0x3fff, URZ, 0xc0, !UPT ;  /* 0x00003fff05057892 */ /* 0x000fe4000f8ec0ff */
[----:B------:R-:W-:Y:S02]  /*42f0*/  USHF.R.S32.HI UR25, URZ, 0x5, UR25 ;  /* 0x00000005ff197899 */ /* 0x000fe40008011419 */
[----:B------:R-:W-:Y:S02]  /*4300*/  ULOP3.LUT UR22, UR4, 0x3fff, URZ, 0xc0, !UPT ;  /* 0x00003fff04167892 */ /* 0x000fe4000f8ec0ff */
[----:B------:R-:W-:-:S02]  /*4310*/  UISETP.LT.AND UP0, UPT, UR25, 0x1, UPT ;  /* 0x000000011900788c */ /* 0x000fc4000bf01270 */
[----:B------:R-:W-:Y:S02]  /*4320*/  ULOP3.LUT UR21, UR5, 0x10000, URZ, 0xfc, !UPT ;  /* 0x0001000005157892 */ /* 0x000fe4000f8efcff */
[----:B------:R-:W-:Y:S02]  /*4330*/  ULOP3.LUT UR22, UR22, 0x10000, URZ, 0xfc, !UPT ;  /* 0x0001000016167892 */ /* 0x000fe4000f8efcff */
[----:B------:R-:W-:Y:S01]  /*4340*/  USEL UR31, UR25, 0x1, !UP0 ;  /* 0x00000001191f7887 */ /* 0x000fe2000c000000 */
[----:B------:R-:W-:Y:S01]  /*4350*/  UMOV UR28, 0x0 ;  /* 0x00000000001c7882 */ /* 0x000fe20000000000 */
[----:B------:R-:W-:Y:S01]  /*4360*/  UMOV UR29, 0x10100490 ;  /* 0x10100490001d7882 */ /* 0x000fe20000000000 */
[----:B------:R-:W-:Y:S01]  /*4370*/  UMOV UR26, 0x0 ;  /* 0x00000000001a7882 */ /* 0x000fe20000000000 */
[----:B------:R-:W-:Y:S01]  /*4380*/  UMOV UR27, 0x10100490 ;  /* 0x10100490001b7882 */ /* 0x000fe20000000000 */
[----:B-1----:R-:W-:Y:S02]  /*4390*/  R2UR UR32, R3 ;  /* 0x00000000032072ca */ /* 0x002fe400000e0000 */
[----:B------:R-:W-:-:S13]  /*43a0*/  CS2R R2, SRZ ;  /* 0x0000000000027805 */ /* 0x000fda000001ff00 */
.L_x_91:
[C---:B------:R-:W-:Y:S02]  /*43b0*/  LEA R0, R8.reuse, UR17, 0x3 ;  /* 0x0000001108007c11 */ /* 0x040fe4000f8e18ff */
[----:B------:R-:W-:Y:S02]  /*43c0*/  SHF.L.U32 R5, R3, 0x1f, RZ ;  /* 0x0000001f03057819 */ /* 0x000fe400000006ff */
[----:B------:R-:W-:Y:S02]  /*43d0*/  LEA R4, R8, UR17, 0x4 ;  /* 0x0000001108047c11 */ /* 0x000fe4000f8e20ff */
[----:B------:R-:W1:Y:S02]  /*43e0*/  SYNCS.PHASECHK.TRANS64.TRYWAIT P0, [R0+URZ+0x180], R5 ;  /* 0x00018005000075a7 */ /* 0x000e6400080011ff */
[----:B-1-3--:R-:W-:Y:S05]  /*43f0*/  @!P0 BRA `(.L_x_84) ;  /* 0x0000005400588947 */ /* 0x00afea0003800000 */
.L_x_200:
[----:B-1----:R-:W1:Y:S01]  /*4400*/  LDS.128 R4, [R4+0x210] ;  /* 0x0002100004047984 */ /* 0x002e620000000c00 */
[----:B------:R-:W-:Y:S02]  /*4410*/  VIADD R0, R0, 0x190 ;  /* 0x0000019000007836 */ /* 0x000fe40000000000 */
[----:B------:R-:W-:Y:S01]  /*4420*/  VIADD R8, R8, 0x1 ;  /* 0x0000000108087836 */ /* 0x000fe20000000000 */
[----:B------:R-:W-:Y:S01]  /*4430*/  @!PT LDS RZ, [RZ] ;  /* 0x00000000fffff984 */ /* 0x000fe20000000800 */
[----:B------:R-:W-:Y:S01]  /*4440*/  @!PT LDS RZ, [RZ] ;  /* 0x00000000fffff984 */ /* 0x000fe20000000800 */
[----:B------:R-:W-:Y:S01]  /*4450*/  @!PT LDS RZ, [RZ] ;  /* 0x00000000fffff984 */ /* 0x000fe20000000800 */
[----:B------:R-:W-:Y:S01]  /*4460*/  @!PT LDS RZ, [RZ] ;  /* 0x00000000fffff984 */ /* 0x000fe20000000800 */
[----:B------:R2:W-:Y:S06]  /*4470*/  MEMBAR.ALL.CTA ;  /* 0x0000000000007992 */ /* 0x0005ec0000008000 */
[----:B--2---:R-:W2:Y:S01]  /*4480*/  FENCE.VIEW.ASYNC.S ;  /* 0x00000000000073c6 */ /* 0x004ea20000000000 */
[----:B------:R-:W-:-:S04]  /*4490*/  PRMT R0, RZ, 0x654, R0 ;  /* 0x00000654ff007816 */ /* 0x000fc80000000000 */
[----:B--2---:R2:W-:Y:S01]  /*44a0*/  SYNCS.ARRIVE.TRANS64.RED.A1T0 RZ, [R0+URZ], RZ ;  /* 0x000000ff00ff79a7 */ /* 0x0045e200081004ff */
[----:B-1----:R-:W-:Y:S01]  /*44b0*/  LOP3.LUT P1, RZ, R6, 0x1, RZ, 0xc0, !PT ;  /* 0x0000000106ff7812 */ /* 0x002fe2000782c0ff */
[----:B--2---:R-:W-:-:S12]  /*44c0*/  BRA.U UP3, `(.L_x_85) ;  /* 0x0000000103e07547 */ /* 0x004fd8000b800000 */
[----:B------:R-:W1:Y:S01]  /*44d0*/  LDCU UR4, c[0x0][0x38c] ;  /* 0x00007180ff0477ac */ /* 0x000e620008000800 */
[----:B------:R-:W-:Y:S02]  /*44e0*/  PLOP3.LUT P2, PT, PT, PT, PT, 0x80, 0x8 ;  /* 0x000000000008781c */ /* 0x000fe40003f4f070 */
[----:B------:R-:W-:Y:S01]  /*44f0*/  SHF.L.U32 R5, R9, 0x1f, RZ ;  /* 0x0000001f09057819 */ /* 0x000fe200000006ff */
[----:B------:R-:W-:Y:S02]  /*4500*/  ULEA UR23, UR24, UR17, 0x3 ;  /* 0x0000001118177291 */ /* 0x000fe4000f8e18ff */
[----:B------:R-:W-:Y:S02]  /*4510*/  ULEA UR18, UR24, UR32, 0x6 ;  /* 0x0000002018127291 */ /* 0x000fe4000f8e30ff */
[----:B-1----:R-:W-:-:S06]  /*4520*/  UISETP.GE.AND UP0, UPT, UR4, 0x1, UPT ;  /* 0x000000010400788c */ /* 0x002fcc000bf06270 */
[----:B------:R-:W-:-:S05]  /*4530*/  PLOP3.LUT P0, PT, PT, PT, UP0, 0x80, 0x8 ;  /* 0x000000000008781c */ /* 0x000fca0003f0f008 */
[----:B------:R-:W-:-:S08]  /*4540*/  @UP0 ULEA UR4, UR15, UR17, 0x3 ;  /* 0x000000110f040291 */ /* 0x000fd0000f8e18ff */
[----:B------:R-:W-:-:S04]  /*4550*/  @P0 SHF.L.U32 R0, R2, 0x1f, RZ ;  /* 0x0000001f02000819 */ /* 0x000fc800000006ff */
[----:B------:R1:W2:Y:S01]  /*4560*/  @P0 SYNCS.PHASECHK.TRANS64.TRYWAIT P2, [UR4], R0 ;  /* 0x00000000ff0005a7 */ /* 0x0002a20008041104 */
[----:B------:R-:W3:Y:S02]  /*4570*/  SYNCS.PHASECHK.TRANS64.TRYWAIT P0, [UR23+0x1c0], R5 ;  /* 0x0001c005ff0075a7 */ /* 0x000ee40008001117 */
[----:B-123--:R-:W-:Y:S05]  /*4580*/  @!P0 BRA `(.L_x_86) ;  /* 0x0000005400088947 */ /* 0x00efea0003800000 */
.L_x_202:
[----:B------:R-:W-:Y:S01]  /*4590*/  UMOV UR19, UR14 ;  /* 0x0000000e00137c82 */ /* 0x000fe20008000000 */
[----:B------:R-:W-:Y:S05]  /*45a0*/  BRA.U !UP0, `(.L_x_87) ;  /* 0x0000000108987547 */ /* 0x000fea000b800000 */
[----:B------:R-:W-:Y:S02]  /*45b0*/  UIADD3 UR19, UPT, UPT, UR31, UR14, URZ ;  /* 0x0000000e1f137290 */ /* 0x000fe4000fffe0ff */
[----:B------:R-:W-:Y:S01]  /*45c0*/  UPLOP3.LUT UP2, UPT, UPT, UPT, UPT, 0x40, 0x4 ;  /* 0x000000000004789c */ /* 0x000fe20003f4e870 */
[----:B------:R-:W-:Y:S01]  /*45d0*/  UMOV UR16, UR25 ;  /* 0x0000001900107c82 */ /* 0x000fe20008000000 */
[----:B------:R-:W-:-:S09]  /*45e0*/  UMOV UR6, UR15 ;  /* 0x0000000f00067c82 */ /* 0x000fd20008000000 */
.L_x_90:
[----:B--2---:R-:W-:Y:S01]  /*45f0*/  ULEA UR5, UR6, UR17, 0x3 ;  /* 0x0000001106057291 */ /* 0x004fe2000f8e18ff */
[----:B---3--:R-:W-:Y:S11]  /*4600*/  @P2 BRA `(.L_x_88) ;  /* 0x00000000000c2947 */ /* 0x008ff60003800000 */
[----:B-1----:R-:W-:Y:S04]  /*4610*/  SHF.L.U32 R5, R2, 0x1f, RZ ;  /* 0x0000001f02057819 */ /* 0x002fe800000006ff */
[----:B------:R-:W1:Y:S02]  /*4620*/  SYNCS.PHASECHK.TRANS64.TRYWAIT P0, [UR5], R5 ;  /* 0x00000005ff0075a7 */ /* 0x000e640008001105 */
[----:B-1----:R-:W-:Y:S05]  /*4630*/  @!P0 BRA `(.L_x_89) ;  /* 0x0000005000f48947 */ /* 0x002fea0003800000 */
.L_x_88:
[----:B------:R-:W-:Y:S01]  /*4640*/  UISETP.NE.AND UP0, UPT, UR16, 0x1, UPT ;  /* 0x000000011000788c */ /* 0x000fe2000bf05270 */
[----:B------:R-:W-:Y:S01]  /*4650*/  PLOP3.LUT P2, PT, PT, PT, PT, 0x80, 0x8 ;  /* 0x000000000008781c */ /* 0x000fe20003f4f070 */
[----:B------:R-:W-:Y:S02]  /*4660*/  UIADD3 UR4, UPT, UPT, UR6, 0x1, URZ ;  /* 0x0000000106047890 */ /* 0x000fe4000fffe0ff */
[----:B------:R-:W-:Y:S02]  /*4670*/  ULEA UR12, UR6, UR22, 0x7 ;  /* 0x00000016060c7291 */ /* 0x000fe4000f8e38ff */
[----:B------:R-:W-:Y:S01]  /*4680*/  UISETP.NE.AND UP1, UPT, UR4, 0x14, UPT ;  /* 0x000000140400788c */ /* 0x000fe2000bf25270 */
[----:B------:R-:W-:Y:S01]  /*4690*/  PLOP3.LUT P0, PT, PT, PT, UP0, 0x80, 0x8 ;  /* 0x000000000008781c */ /* 0x000fe20003f0f008 */
[----:B------:R-:W-:Y:S02]  /*46a0*/  UIADD3 UR10, UPT, UPT, UR12, 0x2, URZ ;  /* 0x000000020c0a7890 */ /* 0x000fe4000fffe0ff */
[----:B------:R-:W-:Y:S02]  /*46b0*/  USEL UR7, URZ, 0x1, UP1 ;  /* 0x00000001ff077887 */ /* 0x000fe40008800000 */
[----:B------:R-:W-:Y:S02]  /*46c0*/  USEL UR15, UR4, URZ, UP1 ;  /* 0x000000ff040f7287 */ /* 0x000fe40008800000 */
[----:B------:R-:W-:Y:S02]  /*46d0*/  UIADD3 UR14, UPT, UPT, UR14, 0x1, URZ ;  /* 0x000000010e0e7890 */ /* 0x000fe4000fffe0ff */
[----:B------:R-:W-:Y:S01]  /*46e0*/  @UP0 ULEA UR4, UR15, UR17, 0x3 ;  /* 0x000000110f040291 */ /* 0x000fe2000f8e18ff */
[----:B------:R-:W-:Y:S01]  /*46f0*/  LOP3.LUT R2, R2, UR7, RZ, 0x3c, !PT ;  /* 0x0000000702027c12 */ /* 0x000fe2000f8e3cff */
[----:B------:R-:W-:Y:S01]  /*4700*/  UIADD3 UR7, UPT, UPT, UR5, 0xa0, URZ ;  /* 0x000000a005077890 */ /* 0x000fe2000fffe0ff */
[----:B------:R-:W-:Y:S02]  /*4710*/  UMOV UR13, 0x80004020 ;  /* 0x80004020000d7882 */ /* 0x000fe40000000000 */
[----:B-1----:R-:W-:Y:S01]  /*4720*/  @P0 SHF.L.U32 R0, R2, 0x1f, RZ ;  /* 0x0000001f02000819 */ /* 0x002fe200000006ff */
[----:B------:R-:W-:Y:S01]  /*4730*/  UMOV UR5, 0x80004020 ;  /* 0x8000402000057882 */ /* 0x000fe20000000000 */
[----:B------:R-:W-:Y:S01]  /*4740*/  UMOV UR11, 0x80004020 ;  /* 0x80004020000b7882 */ /* 0x000fe20000000000 */
[----:B------:R-:W-:Y:S01]  /*4750*/  UMOV UR9, 0x80004020 ;  /* 0x8000402000097882 */ /* 0x000fe20000000000 */
[----:B------:R2:W3:Y:S01]  /*4760*/  @P0 SYNCS.PHASECHK.TRANS64.TRYWAIT P2, [UR4], R0 ;  /* 0x00000000ff0005a7 */ /* 0x0004e20008041104 */
[----:B------:R-:W-:Y:S02]  /*4770*/  ULEA UR4, UR6, UR21, 0x9 ;  /* 0x0000001506047291 */ /* 0x000fe4000f8e48ff */
[----:B------:R-:W-:Y:S02]  /*4780*/  UISETP.NE.AND UP0, UPT, UR14, UR19, UPT ;  /* 0x000000130e00728c */ /* 0x000fe4000bf05270 */
[----:B------:R-:W-:Y:S02]  /*4790*/  UIADD3 UR8, UPT, UPT, UR4, 0x2, URZ ;  /* 0x0000000204087890 */ /* 0x000fe4000fffe0ff */
[----:B------:R-:W-:Y:S01]  /*47a0*/  UIADD3 UR16, UPT, UPT, UR16, -0x1, URZ ;  /* 0xffffffff10107890 */ /* 0x000fe2000fffe0ff */
[----:B------:R-:W-:Y:S02]  /*47b0*/  UMOV UR6, UR15 ;  /* 0x0000000f00067c82 */ /* 0x000fe40008000000 */
[----:B------:R2:W-:Y:S01]  /*47c0*/  UTCHMMA.2CTA gdesc[UR4], gdesc[UR12], tmem[UR18], tmem[UR28], idesc[UR29], UP2 ;  /* 0x00ff1c0c040075ea */ /* 0x0005e20009200012 */
[----:B------:R-:W-:Y:S03]  /*47d0*/  UPLOP3.LUT UP2, UPT, UPT, UPT, UPT, 0x80, 0x8 ;  /* 0x000000000008789c */ /* 0x000fe60003f4f070 */
[----:B------:R2:W-:Y:S01]  /*47e0*/  UTCHMMA.2CTA gdesc[UR8], gdesc[UR10], tmem[UR18], tmem[UR26], idesc[UR27], UPT ;  /* 0x00ff1a0a080075ea */ /* 0x0005e2000ba00012 */
[----:B------:R2:W-:Y:S01]  /*47f0*/  UTCBAR.2CTA.MULTICAST [UR7], URZ, UR20 ;  /* 0x000000ff070073e9 */ /* 0x0005e20008200814 */
[----:B------:R-:W-:Y:S06]  /*4800*/  BRA.U UP0, `(.L_x_90) ;  /* 0xfffffffd00787547 */ /* 0x000fec000b83ffff */
.L_x_87:
[----:B--2---:R-:W-:Y:S01]  /*4810*/  UIADD3 UR4, UPT, UPT, UR23, 0x1a0, URZ ;  /* 0x000001a017047890 */ /* 0x004fe2000fffe0ff */
[----:B------:R-:W-:-:S08]  /*4820*/  UMOV UR14, UR19 ;  /* 0x00000013000e7c82 */ /* 0x000fd00008000000 */
[----:B------:R2:W-:Y:S01]  /*4830*/  UTCBAR.2CTA.MULTICAST [UR4], URZ, UR30 ;  /* 0x000000ff040073e9 */ /* 0x0005e2000820081e */
[----:B------:R-:W-:Y:S02]  /*4840*/  NOP ;  /* 0x0000000000007918 */ /* 0x000fe40000000000 */
.L_x_85:
[----:B--2---:R-:W-:Y:S01]  /*4850*/  UIADD3 UR4, UPT, UPT, UR24, 0x1, URZ ;  /* 0x0000000118047890 */ /* 0x004fe2000fffe0ff */
[----:B------:R-:W-:-:S03]  /*4860*/  ISETP.NE.AND P0, PT, R8, 0x2, PT ;  /* 0x000000020800780c */ /* 0x000fc60003f05270 */
[----:B------:R-:W-:Y:S01]  /*4870*/  UISETP.NE.AND UP0, UPT, UR4, 0x4, UPT ;  /* 0x000000040400788c */ /* 0x000fe2000bf05270 */
[----:B-1----:R-:W-:Y:S02]  /*4880*/  SEL R0, RZ, 0x1, P0 ;  /* 0x00000001ff007807 */ /* 0x002fe40000000000 */
[----:B------:R-:W-:Y:S01]  /*4890*/  SEL R8, R8, RZ, P0 ;  /* 0x000000ff08087207 */ /* 0x000fe20000000000 */
[----:B------:R-:W-:Y:S01]  /*48a0*/  USEL UR5, URZ, 0x1, UP0 ;  /* 0x00000001ff057887 */ /* 0x000fe20008000000 */
[----:B------:R-:W-:Y:S01]  /*48b0*/  LOP3.LUT R3, R3, R0, RZ, 0x3c, !PT ;  /* 0x0000000003037212 */ /* 0x000fe200078e3cff */
[----:B------:R-:W-:-:S04]  /*48c0*/  USEL UR24, UR4, URZ, UP0 ;  /* 0x000000ff04187287 */ /* 0x000fc80008000000 */
[----:B------:R-:W-:Y:S01]  /*48d0*/  LOP3.LUT R9, R9, UR5, RZ, 0x3c, !PT ;  /* 0x0000000509097c12 */ /* 0x000fe2000f8e3cff */
[----:B------:R-:W-:Y:S07]  /*48e0*/  @P1 BRA `(.L_x_91) ;  /* 0xfffffff800b01947 */ /* 0x000fee000383ffff */
[----:B------:R-:W1:Y:S01]  /*48f0*/  S2UR UR8, SR_CgaCtaId ;  /* 0x00000000000879c3 */ /* 0x000e620000008800 */
[----:B------:R-:W-:Y:S01]  /*4900*/  ELECT P0, URZ, PT ;  /* 0x0000000000ff782f */ /* 0x000fe20003800000 */
[----:B------:R-:W-:Y:S01]  /*4910*/  HFMA2 R0, -RZ, RZ, 0, 5.9604644775390625e-08 ;  /* 0x00000001ff007431 */ /* 0x000fe200000001ff */
[----:B------:R-:W-:-:S05]  /*4920*/  UMOV UR4, 0x40 ;  /* 0x0000004000047882 */ /* 0x000fca0000000000 */
[----:B------:R-:W-:Y:S01]  /*4930*/  UVIRTCOUNT.DEALLOC.SMPOOL 0x80 ;  /* 0x000000800000784c */ /* 0x000fe20000000000 */
[----:B------:R-:W-:Y:S02]  /*4940*/  UISETP.NE.AND UP1, UPT, UR34, URZ, UPT ;  /* 0x000000ff2200728c */ /* 0x000fe4000bf25270 */
[----:B-1----:R-:W-:-:S09]  /*4950*/  ULEA UR8, UR8, UR4, 0x18 ;  /* 0x0000000408087291 */ /* 0x002fd2000f8ec0ff */
[----:B------:R1:W-:Y:S01]  /*4960*/  @P0 STS.U8 [UR8+0x1c], R0 ;  /* 0x00001c00ff000988 */ /* 0x0003e20008000008 */
[----:B------:R-:W-:Y:S05]  /*4970*/  BRA.U UP1, `(.L_x_92) ;  /* 0x0000000101a07547 */ /* 0x000fea000b800000 */
[----:B------:R-:W-:Y:S01]  /*4980*/  UIADD3 UR7, UPT, UPT, UR17, 0x1c0, URZ ;  /* 0x000001c011077890 */ /* 0x000fe2000fffe0ff */
[----:B------:R-:W-:-:S03]  /*4990*/  SHF.L.U32 R3, R9, 0x1f, RZ ;  /* 0x0000001f09037819 */ /* 0x000fc600000006ff */
[----:B------:R-:W-:-:S09]  /*49a0*/  ULEA UR4, UR24, UR7, 0x3 ;  /* 0x0000000718047291 */ /* 0x000fd2000f8e18ff */
[----:B------:R-:W2:Y:S02]  /*49b0*/  SYNCS.PHASECHK.TRANS64.TRYWAIT P0, [UR4], R3 ;  /* 0x00000003ff0075a7 */ /* 0x000ea40008001104 */
[----:B--2---:R-:W-:Y:S05]  /*49c0*/  @!P0 BRA `(.L_x_93) ;  /* 0x0000005000288947 */ /* 0x004fea0003800000 */
.L_x_205:
        /* <DEDUP_REMOVED lines=9> */
.L_x_207:
        /* <DEDUP_REMOVED lines=9> */
.L_x_209:
[----:B------:R-:W-:-:S04]  /*4af0*/  UIADD3 UR4, UPT, UPT, UR4, 0x1, URZ ;  /* 0x0000000104047890 */ /* 0x000fc8000fffe0ff */
[----:B------:R-:W-:-:S04]  /*4b00*/  UISETP.NE.AND UP0, UPT, UR4, 0x4, UPT ;  /* 0x000000040400788c */ /* 0x000fc8000bf05270 */
[----:B------:R-:W-:Y:S02]  /*4b10*/  USEL UR5, URZ, 0x1, UP0 ;  /* 0x00000001ff057887 */ /* 0x000fe40008000000 */
[----:B------:R-:W-:-:S04]  /*4b20*/  USEL UR4, UR4, URZ, UP0 ;  /* 0x000000ff04047287 */ /* 0x000fc80008000000 */
[----:B------:R-:W-:Y:S01]  /*4b30*/  ULEA UR4, UR4, UR7, 0x3 ;  /* 0x0000000704047291 */ /* 0x000fe2000f8e18ff */
[----:B-1----:R-:W-:-:S04]  /*4b40*/  LOP3.LUT R3, R2, UR5, RZ, 0x3c, !PT ;  /* 0x0000000502037c12 */ /* 0x002fc8000f8e3cff */
[----:B------:R-:W-:Y:S01]  /*4b50*/  SHF.L.U32 R3, R3, 0x1f, RZ ;  /* 0x0000001f03037819 */ /* 0x000fe200000006ff */
[----:B------:R-:W-:-:S04]  /*4b60*/  IMAD.U32 R0, RZ, RZ, UR4 ;  /* 0x00000004ff007e24 */ /* 0x000fc8000f8e00ff */
[----:B------:R1:W2:Y:S03]  /*4b70*/  SYNCS.PHASECHK.TRANS64.TRYWAIT P0, [R0+URZ], R3 ;  /* 0x00000003000075a7 */ /* 0x0002a600080011ff */
[----:B--2---:R-:W-:Y:S05]  /*4b80*/  @!P0 NANOSLEEP.SYNCS 0x989680 ;  /* 0x009896800000895d */ /* 0x004fea0003900000 */
[----:B------:R-:W2:Y:S02]  /*4b90*/  @!P0 SYNCS.PHASECHK.TRANS64 P0, [R0+URZ], R3 ;  /* 0x00000003000085a7 */ /* 0x000ea400080010ff */
[----:B--2---:R-:W-:Y:S05]  /*4ba0*/  @P0 BRA `(.L_x_96) ;  /* 0x0000000000200947 */ /* 0x004fea0003800000 */
.L_x_97:
[----:B--2---:R2:W4:Y:S02]  /*4bb0*/  SYNCS.PHASECHK.TRANS64.TRYWAIT P0, [R0+URZ], R3 ;  /* 0x00000003000075a7 */ /* 0x00452400080011ff */
[----:B----4-:R-:W-:Y:S05]  /*4bc0*/  @!P0 NANOSLEEP.SYNCS 0x989680 ;  /* 0x009896800000895d */ /* 0x010fea0003900000 */
[----:B------:R-:W4:Y:S02]  /*4bd0*/  @!P0 SYNCS.PHASECHK.TRANS64 P0, [R0+URZ], R3 ;  /* 0x00000003000085a7 */ /* 0x000f2400080010ff */
[----:B----4-:R-:W-:Y:S05]  /*4be0*/  @!P0 BRA `(.L_x_97) ;  /* 0xfffffffc00f08947 */ /* 0x010fea000383ffff */
[----:B------:R-:W-:Y:S05]  /*4bf0*/  BRA `(.L_x_96) ;  /* 0x00000000000c7947 */ /* 0x000fea0003800000 */
.L_x_92:
[----:B------:R-:W-:-:S04]  /*4c00*/  UIADD3 UR4, UPT, UPT, UR17, 0x200, URZ ;  /* 0x0000020011047890 */ /* 0x000fc8000fffe0ff */
[----:B------:R-:W-:-:S09]  /*4c10*/  UPRMT UR4, UR37, 0x654, UR4 ;  /* 0x0000065425047896 */ /* 0x000fd20008000004 */
[----:B------:R-:W-:Y:S03]  /*4c20*/  SYNCS.ARRIVE.TRANS64.RED.A1T0 RZ, [UR4], RZ ;  /* 0x000000ffffff79a7 */ /* 0x000fe60008100404 */
.L_x_96:
[----:B-12---:R-:W-:Y:S01]  /*4c30*/  SHF.L.U32 R3, RZ, 0x1f, RZ ;  /* 0x0000001fff037819 */ /* 0x006fe200000006ff */
[----:B------:R-:W-:Y:S01]  /*4c40*/  UIADD3 UR4, UPT, UPT, UR17, 0x200, URZ ;  /* 0x0000020011047890 */ /* 0x000fe2000fffe0ff */
[----:B------:R-:W-:Y:S02]  /*4c50*/  PLOP3.LUT P0, PT, PT, PT, UP1, 0x80, 0x8 ;  /* 0x000000000008781c */ /* 0x000fe40003f0f018 */
[----:B------:R-:W1:Y:S02]  /*4c60*/  SYNCS.PHASECHK.TRANS64.TRYWAIT P1, [UR17+0x200], R3 ;  /* 0x00020003ff0075a7 */ /* 0x000e640008021111 */
[----:B-1----:R-:W-:Y:S09]  /*4c70*/  @!P1 BRA `(.L_x_98) ;  /* 0x0000004c00c49947 */ /* 0x002ff20003800000 */
.L_x_211:
[----:B------:R-:W-:Y:S01]  /*4c80*/  @!UP1 UPRMT UR4, UR37, 0x654, UR4 ;  /* 0x0000065425049896 */ /* 0x000fe20008000004 */
[----:B------:R-:W-:Y:S01]  /*4c90*/  UMOV UR5, 0xffff ;  /* 0x0000ffff00057882 */ /* 0x000fe20000000000 */
[----:B------:R-:W-:-:S07]  /*4ca0*/  UMOV UR6, 0x1 ;  /* 0x0000000100067882 */ /* 0x000fce0000000000 */
[----:B------:R-:W-:Y:S01]  /*4cb0*/  @!P0 SYNCS.ARRIVE.TRANS64.RED.A1T0 RZ, [UR4], RZ ;  /* 0x000000ffffff89a7 */ /* 0x000fe20008100404 */
[----:B------:R-:W-:Y:S01]  /*4cc0*/  NOP ;  /* 0x0000000000007918 */ /* 0x000fe20000000000 */
[----:B-1----:R-:W1:Y:S01]  /*4cd0*/  LDS R0, [UR8+0x14] ;  /* 0x00001408ff007984 */ /* 0x002e620008000800 */
[----:B------:R-:W-:-:S04]  /*4ce0*/  ULOP3.LUT UR4, UR32, 0xffff, URZ, 0xc0, !UPT ;  /* 0x0000ffff20047892 */ /* 0x000fc8000f8ec0ff */
[----:B------:R-:W-:-:S04]  /*4cf0*/  USHF.R.U32.HI UR4, URZ, 0x5, UR4 ;  /* 0x00000005ff047899 */ /* 0x000fc80008011604 */
[----:B------:R-:W-:Y:S02]  /*4d00*/  USHF.L.U32 UR5, UR5, UR4, URZ ;  /* 0x0000000405057299 */ /* 0x000fe400080006ff */
[----:B------:R-:W-:-:S04]  /*4d10*/  USHF.L.U32 UR4, UR6, UR4, URZ ;  /* 0x0000000406047299 */ /* 0x000fc800080006ff */
[----:B-1----:R-:W-:-:S04]  /*4d20*/  LOP3.LUT R0, R0, UR5, RZ, 0xc0, !PT ;  /* 0x0000000500007c12 */ /* 0x002fc8000f8ec0ff */
[----:B------:R-:W-:-:S13]  /*4d30*/  ISETP.NE.AND P0, PT, R0, UR5, PT ;  /* 0x0000000500007c0c */ /* 0x000fda000bf05270 */
[----:B------:R-:W-:Y:S05]  /*4d40*/  @P0 BRA `(.L_x_99) ;  /* 0x0000000000580947 */ /* 0x000fea0003800000 */
[----:B------:R-:W1:Y:S02]  /*4d50*/  LDS R0, [UR8+0x18] ;  /* 0x00001808ff007984 */ /* 0x000e640008000800 */
[----:B-1----:R-:W-:-:S04]  /*4d60*/  LOP3.LUT R0, R0, UR4, RZ, 0xc0, !PT ;  /* 0x0000000400007c12 */ /* 0x002fc8000f8ec0ff */
[----:B------:R-:W-:-:S13]  /*4d70*/  ISETP.NE.AND P0, PT, R0, UR4, PT ;  /* 0x0000000400007c0c */ /* 0x000fda000bf05270 */
[----:B------:R-:W-:Y:S05]  /*4d80*/  @P0 BRA `(.L_x_100) ;  /* 0x00000000003c0947 */ /* 0x000fea0003800000 */
[----:B------:R-:W1:Y:S01]  /*4d90*/  S2R R2, SR_LANEID ;  /* 0x0000000000027919 */ /* 0x000e620000000000 */
[----:B------:R-:W-:Y:S01]  /*4da0*/  ULOP3.LUT UR5, URZ, UR5, URZ, 0x33, !UPT ;  /* 0x00000005ff057292 */ /* 0x000fe2000f8e33ff */
[----:B------:R-:W-:Y:S01]  /*4db0*/  LOP3.LUT R4, RZ, UR4, RZ, 0x33, !PT ;  /* 0x00000004ff047c12 */ /* 0x000fe2000f8e33ff */
[----:B------:R-:W-:Y:S02]  /*4dc0*/  VOTEU.ANY UR4, UPT, PT ;  /* 0x0000000000047886 */ /* 0x000fe400038e0100 */
[----:B------:R-:W-:Y:S01]  /*4dd0*/  UFLO.U32 UR4, UR4 ;  /* 0x00000004000472bd */ /* 0x000fe200080e0000 */
[----:B------:R-:W2:Y:S01]  /*4de0*/  REDUX UR6, R4 ;  /* 0x00000000040673c4 */ /* 0x000ea20000000000 */
[----:B------:R-:W-:-:S06]  /*4df0*/  IMAD.U32 R0, RZ, RZ, UR5 ;  /* 0x00000005ff007e24 */ /* 0x000fcc000f8e00ff */
[----:B------:R4:W-:Y:S01]  /*4e00*/  UTCATOMSWS.AND URZ, UR5 ;  /* 0x0000000500ff79e3 */ /* 0x0009e20008000000 */
[----:B------:R-:W3:Y:S01]  /*4e10*/  REDUX UR7, R0 ;  /* 0x00000000000773c4 */ /* 0x000ee20000000000 */
[----:B-1----:R-:W-:Y:S01]  /*4e20*/  ISETP.EQ.U32.AND P0, PT, R2, UR4, PT ;  /* 0x0000000402007c0c */ /* 0x002fe2000bf02070 */
[----:B--2---:R-:W-:Y:S01]  /*4e30*/  IMAD.U32 R2, RZ, RZ, UR6 ;  /* 0x00000006ff027e24 */ /* 0x004fe2000f8e00ff */
[----:B---3--:R-:W-:-:S11]  /*4e40*/  MOV R3, UR7 ;  /* 0x0000000700037c02 */ /* 0x008fd60008000f00 */
[----:B------:R4:W-:Y:S04]  /*4e50*/  @P0 ATOMS.AND RZ, [UR8+0x14], R3 ;  /* 0x00001403ffff098c */ /* 0x0009e8000a800008 */
[----:B------:R4:W-:Y:S01]  /*4e60*/  @P0 ATOMS.AND RZ, [UR8+0x18], R2 ;  /* 0x00001802ffff098c */ /* 0x0009e2000a800008 */
[----:B------:R-:W-:Y:S05]  /*4e70*/  BRA `(.L_x_101) ;  /* 0x0000000000147947 */ /* 0x000fea0003800000 */
.L_x_100:
[----:B------:R-:W-:Y:S02]  /*4e80*/  MOV R2, 0x4ea0 ;  /* 0x00004ea000027802 */ /* 0x000fe40000000f00 */
[----:B---3-5:R-:W-:Y:S05]  /*4e90*/  CALL.REL.NOINC `($__internal_0_$__cuda_sm10x_tcgen05_guardrail_trap_col_being_dealloced_not_returned_by_alloc) ;  /* 0x0000005000307944 */ /* 0x028fea0003c00000 */
[----:B------:R-:W-:Y:S05]  /*4ea0*/  BRA `(.L_x_101) ;  /* 0x0000000000087947 */ /* 0x000fea0003800000 */
.L_x_99:
[----:B------:R-:W-:Y:S02]  /*4eb0*/  MOV R2, 0x4ed0 ;  /* 0x00004ed000027802 */ /* 0x000fe40000000f00 */
[----:B---3-5:R-:W-:Y:S05]  /*4ec0*/  CALL.REL.NOINC `($__internal_2_$__cuda_sm10x_tcgen05_guardrail_trap_unallocated_columns_being_dealloced) ;  /* 0x00000050003c7944 */ /* 0x028fea0003c00000 */
.L_x_101:
[----:B------:R-:W-:Y:S01]  /*4ed0*/  NOP ;  /* 0x0000000000007918 */ /* 0x000fe20000000000 */
[----:B----4-:R-:W-:Y:S05]  /*4ee0*/  EXIT ;  /* 0x000000000000794d */ /* 0x010fea0003800000 */
.L_x_72:
[----:B------:R-:W-:-:S09]  /*4ef0*/  UISETP.NE.OR UP0, UPT, UR20, 0x3, !UP4 ;  /* 0x000000031400788c */ /* 0x000fd2000e705670 */
[----:B------:R-:W-:Y:S05]  /*4f00*/  BRA.U UP0, `(.L_x_102) ;  /* 0x00000011002c7547 */ /* 0x000fea000b800000 */
[----:B------:R-:W2:Y:S01]  /*4f10*/  LDCU.64 UR4, c[0x0][0x888] ;  /* 0x00011100ff0477ac */ /* 0x000ea20008000a00 */
[----:B------:R-:W3:Y:S01]  /*4f20*/  S2UR UR6, SR_CgaCtaId ;  /* 0x00000000000679c3 */ /* 0x000ee20000008800 */
[----:B------:R-:W-:Y:S02]  /*4f30*/  HFMA2 R9, -RZ, RZ, 0, 0 ;  /* 0x00000000ff097431 */ /* 0x000fe400000001ff */
[----:B------:R-:W-:Y:S01]  /*4f40*/  IMAD.MOV.U32 R11, RZ, RZ, 0x1 ;  /* 0x00000001ff0b7424 */ /* 0x000fe200078e00ff */
[----:B------:R-:W4:Y:S01]  /*4f50*/  LDCU UR30, c[0x0][0x370] ;  /* 0x00006e00ff1e77ac */ /* 0x000f220008000800 */
[----:B------:R-:W-:Y:S01]  /*4f60*/  IMAD.MOV.U32 R10, RZ, RZ, RZ ;  /* 0x000000ffff0a7224 */ /* 0x000fe200078e00ff */
[----:B------:R-:W-:Y:S01]  /*4f70*/  MOV R3, 0x2000 ;  /* 0x0000200000037802 */ /* 0x000fe20000000f00 */
[----:B------:R-:W1:Y:S01]  /*4f80*/  LDCU.128 UR44, c[0x0][0xb10] ;  /* 0x00016200ff2c77ac */ /* 0x000e620008000c00 */
[----:B------:R-:W4:Y:S01]  /*4f90*/  LDC.64 R12, c[0x0][0x348] ;  /* 0x0000d200ff0c7b82 */ /* 0x000f220000000a00 */
[----:B------:R-:W1:Y:S01]  /*4fa0*/  LDCU UR27, c[0x0][0x374] ;  /* 0x00006e80ff1b77ac */ /* 0x000e620008000800 */
[----:B------:R-:W4:Y:S01]  /*4fb0*/  LDCU.64 UR28, c[0x0][0x890] ;  /* 0x00011200ff1c77ac */ /* 0x000f220008000a00 */
[----:B--2---:R-:W-:Y:S01]  /*4fc0*/  UISETP.NE.U32.AND UP0, UPT, UR4, URZ, UPT ;  /* 0x000000ff0400728c */ /* 0x004fe2000bf05070 */
[----:B------:R-:W2:Y:S01]  /*4fd0*/  LDCU UR15, c[0x0][0xb0c] ;  /* 0x00016180ff0f77ac */ /* 0x000ea20008000800 */
[----:B------:R-:W2:Y:S01]  /*4fe0*/  LDCU UR37, c[0x0][0xb20] ;  /* 0x00016400ff2577ac */ /* 0x000ea20008000800 */
[----:B------:R-:W2:Y:S01]  /*4ff0*/  LDCU UR4, c[0x0][0xb30] ;  /* 0x00016600ff0477ac */ /* 0x000ea20008000800 */
[----:B------:R-:W-:Y:S01]  /*5000*/  UMOV UR24, 0x400 ;  /* 0x0000040000187882 */ /* 0x000fe20000000000 */
[----:B-1----:R-:W-:-:S02]  /*5010*/  UIMAD.WIDE.U32 UR8, UR27, UR47, URZ ;  /* 0x0000002f1b0872a5 */ /* 0x002fc4000f8e00ff */
[----:B---3--:R-:W-:Y:S02]  /*5020*/  ULEA UR24, UR6, UR24, 0x18 ;  /* 0x0000001806187291 */ /* 0x008fe4000f8ec0ff */
[----:B----4-:R-:W-:Y:S02]  /*5030*/  UIMAD.WIDE.U32 UR6, UR30, UR44, URZ ;  /* 0x0000002c1e0672a5 */ /* 0x010fe4000f8e00ff */
[----:B------:R-:W-:Y:S02]  /*5040*/  UISETP.NE.U32.AND UP6, UPT, UR28, URZ, UPT ;  /* 0x000000ff1c00728c */ /* 0x000fe4000bfc5070 */
[----:B------:R-:W-:Y:S02]  /*5050*/  UISETP.NE.AND.EX UP5, UPT, UR5, URZ, UPT, UP0 ;  /* 0x000000ff0500728c */ /* 0x000fe4000bfa5300 */
[----:B------:R-:W-:Y:S01]  /*5060*/  UISETP.NE.AND UP0, UPT, UR42, 0x1, UPT ;  /* 0x000000012a00788c */ /* 0x000fe2000bf05270 */
[----:B------:R-:W-:Y:S01]  /*5070*/  UMOV UR6, UR7 ;  /* 0x0000000700067c82 */ /* 0x000fe20008000000 */
[----:B------:R-:W-:Y:S01]  /*5080*/  UMOV UR31, UR9 ;  /* 0x00000009001f7c82 */ /* 0x000fe20008000000 */
[----:B--2---:R-:W-:Y:S01]  /*5090*/  UISETP.NE.AND UP0, UPT, UR15, 0x1, UPT ;  /* 0x000000010f00788c */ /* 0x004fe2000bf05270 */
[----:B------:R-:W-:Y:S01]  /*50a0*/  UMOV UR25, URZ ;  /* 0x000000ff00197c82 */ /* 0x000fe20008000000 */
[----:B------:R-:W-:-:S02]  /*50b0*/  UPLOP3.LUT UP4, UPT, UPT, UPT, UPT, 0x40, 0x4 ;  /* 0x000000000004789c */ /* 0x000fc40003f8e870 */
[----:B------:R-:W-:Y:S01]  /*50c0*/  UISETP.GE.AND UP2, UPT, UR42, 0x1, UPT ;  /* 0x000000012a00788c */ /* 0x000fe2000bf46270 */
[----:B------:R-:W1:Y:S01]  /*50d0*/  LDCU.64 UR16, c[0x0][0xb28] ;  /* 0x00016500ff1077ac */ /* 0x000e620008000a00 */
[----:B------:R-:W-:Y:S02]  /*50e0*/  UISETP.NE.AND.EX UP6, UPT, UR29, URZ, UPT, UP6 ;  /* 0x000000ff1d00728c */ /* 0x000fe4000bfc5360 */
[----:B------:R-:W-:Y:S02]  /*50f0*/  USHF.R.U32.HI UR34, URZ, UR45, UR6 ;  /* 0x0000002dff227299 */ /* 0x000fe40008011606 */
[----:B------:R-:W-:Y:S02]  /*5100*/  USHF.R.U32.HI UR31, URZ, UR37, UR31 ;  /* 0x00000025ff1f7299 */ /* 0x000fe4000801161f */
[----:B------:R-:W-:Y:S02]  /*5110*/  UISETP.NE.AND UP0, UPT, UR46, 0x1, UPT ;  /* 0x000000012e00788c */ /* 0x000fe4000bf05270 */
[----:B------:R-:W-:-:S11]  /*5120*/  UISETP.NE.AND UP3, UPT, UR4, 0x1, UPT ;  /* 0x000000010400788c */ /* 0x000fd6000bf65270 */
.L_x_111:
[C---:B------:R-:W-:Y:S02]  /*5130*/  LEA R8, R10.reuse, UR24, 0x3 ;  /* 0x000000180a087c11 */ /* 0x040fe4000f8e18ff */
[----:B------:R-:W-:Y:S02]  /*5140*/  SHF.L.U32 R5, R9, 0x1f, RZ ;  /* 0x0000001f09057819 */ /* 0x000fe400000006ff */
[----:B------:R-:W-:Y:S02]  /*5150*/  LEA R6, R10, UR24, 0x4 ;  /* 0x000000180a067c11 */ /* 0x000fe4000f8e20ff */
[----:B--2---:R-:W2:Y:S02]  /*5160*/  SYNCS.PHASECHK.TRANS64.TRYWAIT P0, [R8+URZ+0x180], R5 ;  /* 0x00018005080075a7 */ /* 0x004ea400080011ff */
[----:B--2---:R-:W-:Y:S05]  /*5170*/  @!P0 BRA `(.L_x_103) ;  /* 0x00000048009c8947 */ /* 0x004fea0003800000 */
.L_x_212:
[----:B--2---:R-:W2:Y:S01]  /*5180*/  LDS.128 R4, [R6+0x210] ;  /* 0x0002100006047984 */ /* 0x004ea20000000c00 */
[----:B------:R-:W-:Y:S01]  /*5190*/  UISETP.GE.AND UP0, UPT, UR42, 0x1, UPT ;  /* 0x000000012a00788c */ /* 0x000fe2000bf06270 */
[----:B------:R-:W-:Y:S01]  /*51a0*/  @!PT LDS RZ, [RZ] ;  /* 0x00000000fffff984 */ /* 0x000fe20000000800 */
[----:B------:R-:W-:Y:S01]  /*51b0*/  @!PT LDS RZ, [RZ] ;  /* 0x00000000fffff984 */ /* 0x000fe20000000800 */
[----:B------:R-:W-:Y:S01]  /*51c0*/  @!PT LDS RZ, [RZ] ;  /* 0x00000000fffff984 */ /* 0x000fe20000000800 */
[----:B------:R-:W-:Y:S01]  /*51d0*/  @!PT LDS RZ, [RZ] ;  /* 0x00000000fffff984 */ /* 0x000fe20000000800 */
[----:B------:R3:W-:Y:S06]  /*51e0*/  MEMBAR.ALL.CTA ;  /* 0x0000000000007992 */ /* 0x0007ec0000008000 */
[----:B---3--:R-:W3:Y:S01]  /*51f0*/  FENCE.VIEW.ASYNC.S ;  /* 0x00000000000073c6 */ /* 0x008ee20000000000 */
[----:B--2---:R-:W-:Y:S11]  /*5200*/  LOP3.LUT P0, RZ, R6, 0x1, RZ, 0xc0, !PT ;  /* 0x0000000106ff7812 */ /* 0x004ff6000780c0ff */
[----:B------:R-:W-:Y:S02]  /*5210*/  @!UPT UIADD3 URZ, UPT, UPT, URZ, URZ, URZ ;  /* 0x000000fffffff290 */ /* 0x000fe4000fffe0ff */
[----:B---3--:R-:W-:Y:S01]  /*5220*/  VOTEU.ANY UP2, P0 ;  /* 0x0000000000ff7886 */ /* 0x008fe20000040100 */
[----:B------:R-:W-:Y:S11]  /*5230*/  PLOP3.LUT P0, PT, PT, PT, UP2, 0x80, 0x8 ;  /* 0x000000000008781c */ /* 0x000ff60003f0f028 */
[----:B------:R-:W-:Y:S02]  /*5240*/  @!UPT UIADD3 URZ, UPT, UPT, URZ, URZ, URZ ;  /* 0x000000fffffff290 */ /* 0x000fe4000fffe0ff */
[----:B------:R-:W-:Y:S02]  /*5250*/  @P0 SHF.R.U32.HI R0, RZ, 0x10, R5 ;  /* 0x00000010ff000819 */ /* 0x000fe40000011605 */
[----:B------:R-:W-:Y:S02]  /*5260*/  @P0 MOV R2, R4 ;  /* 0x0000000400020202 */ /* 0x000fe40000000f00 */
[----:B------:R-:W-:Y:S01]  /*5270*/  @P0 R2UR UR4, R0 ;  /* 0x00000000000402ca */ /* 0x000fe200000e0000 */
[----:B------:R-:W-:Y:S01]  /*5280*/  VIADD R0, R8, 0x190 ;  /* 0x0000019008007836 */ /* 0x000fe20000000000 */
[----:B------:R-:W-:Y:S02]  /*5290*/  @P0 LOP3.LUT R4, R5, 0xffff, RZ, 0xc0, !PT ;  /* 0x0000ffff05040812 */ /* 0x000fe400078ec0ff */
[----:B------:R-:W-:Y:S02]  /*52a0*/  @P0 R2UR UR6, R2 ;  /* 0x00000000020602ca */ /* 0x000fe400000e0000 */
[----:B------:R-:W-:Y:S02]  /*52b0*/  PRMT R0, RZ, 0x654, R0 ;  /* 0x00000654ff007816 */ /* 0x000fe40000000000 */
[----:B------:R-:W-:Y:S02]  /*52c0*/  @P0 R2UR UR5, R4 ;  /* 0x00000000040502ca */ /* 0x000fe400000e0000 */
[----:B------:R2:W-:Y:S03]  /*52d0*/  SYNCS.ARRIVE.TRANS64.RED.A1T0 RZ, [R0+URZ], RZ ;  /* 0x000000ff00ff79a7 */ /* 0x0005e600081004ff */
[----:B------:R-:W-:Y:S04]  /*52e0*/  @UP2 UMOV UR26, UR4 ;  /* 0x00000004001a2c82 */ /* 0x000fe80008000000 */
[----:B------:R-:W-:Y:S04]  /*52f0*/  @UP2 UMOV UR14, UR6 ;  /* 0x00000006000e2c82 */ /* 0x000fe80008000000 */
[----:B------:R-:W-:Y:S01]  /*5300*/  @UP2 UMOV UR13, UR5 ;  /* 0x00000005000d2c82 */ /* 0x000fe20008000000 */
[----:B------:R-:W-:Y:S05]  /*5310*/  BRA.U !UP0, `(.L_x_104) ;  /* 0x0000000108c07547 */ /* 0x000fea000b800000 */
[----:B------:R-:W-:Y:S02]  /*5320*/  UIMAD.WIDE.U32 UR8, UR13, UR47, URZ ;  /* 0x0000002f0d0872a5 */ /* 0x000fe4000f8e00ff */
[----:B------:R-:W-:Y:S02]  /*5330*/  UP2UR UR12, UPR, URZ, 0x4 ;  /* 0x00000004ff0c7883 */ /* 0x000fe40008000000 */
[----:B------:R-:W-:Y:S02]  /*5340*/  UISETP.NE.AND UP2, UPT, UR46, 0x1, UPT ;  /* 0x000000012e00788c */ /* 0x000fe4000bf45270 */
[----:B------:R-:W-:Y:S02]  /*5350*/  UIMAD.WIDE.U32 UR10, UR14, UR44, URZ ;  /* 0x0000002c0e0a72a5 */ /* 0x000fe4000f8e00ff */
[----:B------:R-:W-:Y:S02]  /*5360*/  USEL UR4, UR27, UR31, !UP2 ;  /* 0x0000001f1b047287 */ /* 0x000fe4000d000000 */
[----:B------:R-:W-:Y:S02]  /*5370*/  UISETP.NE.AND UP0, UPT, UR15, 0x1, UPT ;  /* 0x000000010f00788c */ /* 0x000fe4000bf05270 */
[----:B------:R-:W-:Y:S02]  /*5380*/  UP2UR UR22, UPR, URZ, 0x2 ;  /* 0x00000002ff167883 */ /* 0x000fe40008000000 */
[----:B------:R-:W-:Y:S02]  /*5390*/  UISETP.NE.AND UP1, UPT, UR42, 0x1, UPT ;  /* 0x000000012a00788c */ /* 0x000fe4000bf25270 */
[----:B-1----:R-:W-:Y:S02]  /*53a0*/  UIMAD.WIDE.U32 UR18, UR4, UR16, URZ ;  /* 0x00000010041272a5 */ /* 0x002fe4000f8e00ff */
[----:B------:R-:W-:Y:S01]  /*53b0*/  USEL UR7, UR30, UR34, !UP0 ;  /* 0x000000221e077287 */ /* 0x000fe2000c000000 */
[----:B------:R-:W-:Y:S02]  /*53c0*/  UMOV UR5, UR9 ;  /* 0x0000000900057c82 */ /* 0x000fe40008000000 */
[----:B------:R-:W-:Y:S02]  /*53d0*/  USHF.R.U32.HI UR6, URZ, UR37, UR5 ;  /* 0x00000025ff067299 */ /* 0x000fe40008011605 */
[----:B------:R-:W-:Y:S02]  /*53e0*/  UIMAD.WIDE.U32 UR20, UR7, UR16, URZ ;  /* 0x00000010071472a5 */ /* 0x000fe4000f8e00ff */
[----:B------:R-:W-:Y:S02]  /*53f0*/  USEL UR6, UR13, UR6, !UP2 ;  /* 0x000000060d067287 */ /* 0x000fe4000d000000 */
[----:B------:R-:W-:Y:S01]  /*5400*/  UISETP.NE.AND UP2, UPT, UR12, URZ, UPT ;  /* 0x000000ff0c00728c */ /* 0x000fe2000bf45270 */
[----:B------:R-:W-:Y:S01]  /*5410*/  UMOV UR5, UR11 ;  /* 0x0000000b00057c82 */ /* 0x000fe20008000000 */
[----:B------:R-:W-:Y:S02]  /*5420*/  UIMAD.WIDE.U32 UR10, UR6, UR16, URZ ;  /* 0x00000010060a72a5 */ /* 0x000fe4000f8e00ff */
[----:B------:R-:W-:Y:S03]  /*5430*/  USHF.R.U32.HI UR8, URZ, UR45, UR5 ;  /* 0x0000002dff087299 */ /* 0x000fe60008011605 */
[----:B------:R-:W-:Y:S02]  /*5440*/  UMOV UR5, UR19 ;  /* 0x0000001300057c82 */ /* 0x000fe40008000000 */
[----:B------:R-:W-:Y:S03]  /*5450*/  @UP1 USHF.R.U32.HI UR4, URZ, UR17, UR5 ;  /* 0x00000011ff041299 */ /* 0x000fe60008011605 */
[----:B------:R-:W-:Y:S01]  /*5460*/  UMOV UR5, UR21 ;  /* 0x0000001500057c82 */ /* 0x000fe20008000000 */
[----:B------:R-:W-:Y:S02]  /*5470*/  UIMAD UR4, UR42, UR4, URZ ;  /* 0x000000042a0472a4 */ /* 0x000fe4000f8e02ff */
[----:B------:R-:W-:Y:S02]  /*5480*/  @UP1 USHF.R.U32.HI UR7, URZ, UR17, UR5 ;  /* 0x00000011ff071299 */ /* 0x000fe40008011605 */
[----:B------:R-:W-:Y:S02]  /*5490*/  USEL UR5, UR14, UR8, !UP0 ;  /* 0x000000080e057287 */ /* 0x000fe4000c000000 */
[----:B------:R-:W-:Y:S02]  /*54a0*/  UIMAD UR8, UR42, UR7, URZ ;  /* 0x000000072a0872a4 */ /* 0x000fe4000f8e02ff */
[----:B------:R-:W-:Y:S03]  /*54b0*/  UISETP.GE.AND UP0, UPT, UR6, UR4, UPT ;  /* 0x000000040600728c */ /* 0x000fe6000bf06270 */
[----:B------:R-:W-:Y:S01]  /*54c0*/  UMOV UR4, UR11 ;  /* 0x0000000b00047c82 */ /* 0x000fe20008000000 */
[----:B------:R-:W-:Y:S02]  /*54d0*/  UISETP.GE.OR UP0, UPT, UR5, UR8, UP0 ;  /* 0x000000080500728c */ /* 0x000fe40008706670 */
[----:B------:R-:W-:Y:S02]  /*54e0*/  USHF.R.U32.HI UR4, URZ, UR17, UR4 ;  /* 0x00000011ff047299 */ /* 0x000fe40008011604 */
[----:B------:R-:W-:Y:S02]  /*54f0*/  UIMAD.WIDE.U32 UR8, UR5, UR16, URZ ;  /* 0x00000010050872a5 */ /* 0x000fe4000f8e00ff */
[----:B------:R-:W-:Y:S04]  /*5500*/  USEL UR10, UR6, UR4, !UP1 ;  /* 0x00000004060a7287 */ /* 0x000fe8000c800000 */
[----:B------:R-:W-:Y:S01]  /*5510*/  UIADD3 UR11, UPT, UPT, -UR10, URZ, URZ ;  /* 0x000000ff0a0b7290 */ /* 0x000fe2000fffe1ff */
[----:B------:R-:W-:Y:S02]  /*5520*/  @!UP0 UMOV UR4, UR9 ;  /* 0x0000000900048c82 */ /* 0x000fe40008000000 */
[----:B------:R-:W-:Y:S02]  /*5530*/  @!UP0 USHF.R.U32.HI UR4, URZ, UR17, UR4 ;  /* 0x00000011ff048299 */ /* 0x000fe40008011604 */
[----:B------:R-:W-:Y:S02]  /*5540*/  UIMAD UR8, UR42, UR11, UR6 ;  /* 0x0000000b2a0872a4 */ /* 0x000fe4000f8e0206 */
[----:B------:R-:W-:Y:S02]  /*5550*/  @!UP0 USEL UR4, UR5, UR4, !UP1 ;  /* 0x0000000405048287 */ /* 0x000fe4000c800000 */
[----:B------:R-:W-:Y:S02]  /*5560*/  UISETP.NE.AND UP1, UPT, UR22, URZ, UPT ;  /* 0x000000ff1600728c */ /* 0x000fe4000bf25270 */
[----:B------:R-:W-:Y:S02]  /*5570*/  @!UP0 UIMAD UR8, UR7, UR8, UR4 ;  /* 0x00000008070882a4 */ /* 0x000fe4000f8e0204 */
[----:B------:R-:W-:Y:S02]  /*5580*/  @!UP0 UIADD3 UR9, UPT, UPT, UR10, -UR4, URZ ;  /* 0x800000040a098290 */ /* 0x000fe4000fffe0ff */
[----:B------:R-:W-:Y:S02]  /*5590*/  UIADD3 UR4, UPT, UPT, -UR5, URZ, URZ ;  /* 0x000000ff05047290 */ /* 0x000fe4000fffe1ff */
[----:B------:R-:W-:Y:S02]  /*55a0*/  UIADD3 UR7, UPT, UPT, -UR6, URZ, URZ ;  /* 0x000000ff06077290 */ /* 0x000fe4000fffe1ff */
[----:B------:R-:W-:Y:S02]  /*55b0*/  @!UP0 UIMAD UR6, UR9, UR42, UR5 ;  /* 0x0000002a090682a4 */ /* 0x000fe4000f8e0205 */
[----:B------:R-:W-:Y:S02]  /*55c0*/  UIMAD UR14, UR15, UR4, UR14 ;  /* 0x000000040f0e72a4 */ /* 0x000fe4000f8e020e */
[----:B------:R-:W-:Y:S01]  /*55d0*/  UIMAD UR13, UR46, UR7, UR13 ;  /* 0x000000072e0d72a4 */ /* 0x000fe2000f8e020d */
[----:B------:R-:W-:Y:S02]  /*55e0*/  @!UP0 UMOV UR5, UR8 ;  /* 0x0000000800058c82 */ /* 0x000fe40008000000 */
[----:B------:R-:W-:Y:S02]  /*55f0*/  UIMAD UR14, UR5, UR15, UR14 ;  /* 0x0000000f050e72a4 */ /* 0x000fe4000f8e020e */
[----:B------:R-:W-:Y:S11]  /*5600*/  UIMAD UR13, UR6, UR46, UR13 ;  /* 0x0000002e060d72a4 */ /* 0x000ff6000f8e020d */
[----:B------:R-:W-:Y:S01]  /*5610*/  @!UPT UIADD3 URZ, UPT, UPT, URZ, URZ, URZ ;  /* 0x000000fffffff290 */ /* 0x000fe2000fffe0ff */
.L_x_104:
[----:B------:R-:W3:Y:S01]  /*5620*/  @!UP3 LDCU.128 UR20, c[0x0][0xb10] ;  /* 0x00016200ff14b7ac */ /* 0x000ee20008000c00 */
[----:B------:R-:W-:Y:S04]  /*5630*/  ISETP.NE.U32.AND P0, PT, RZ, UR28, PT ;  /* 0x0000001cff007c0c */ /* 0x000fe8000bf05070 */
[----:B------:R-:W-:Y:S01]  /*5640*/  ISETP.NE.AND.EX P0, PT, RZ, UR29, PT, P0 ;  /* 0x0000001dff007c0c */ /* 0x000fe2000bf05300 */
[----:B------:R-:W4:Y:S01]  /*5650*/  @!UP3 LDCU UR5, c[0x0][0xb0c] ;  /* 0x00016180ff05b7ac */ /* 0x000f220008000800 */
[----:B------:R-:W-:Y:S02]  /*5660*/  USHF.L.U32 UR11, UR32, 0x7, URZ ;  /* 0x00000007200b7899 */ /* 0x000fe400080006ff */
[----:B------:R-:W-:Y:S02]  /*5670*/  USHF.L.U32 UR10, UR33, 0x6, URZ ;  /* 0x00000006210a7899 */ /* 0x000fe400080006ff */
[----:B---3--:R-:W-:Y:S07]  /*5680*/  UIMAD.WIDE.U32 UR6, UR14, UR20, URZ ;  /* 0x000000140e0672a5 */ /* 0x008fee000f8e00ff */
[----:B------:R-:W-:Y:S01]  /*5690*/  @!UP3 UMOV UR4, UR7 ;  /* 0x000000070004bc82 */ /* 0x000fe20008000000 */
[----:B----4-:R-:W-:Y:S02]  /*56a0*/  @!UP3 UISETP.NE.AND UP0, UPT, UR5, 0x1, UPT ;  /* 0x000000010500b88c */ /* 0x010fe4000bf05270 */
[----:B------:R-:W-:Y:S02]  /*56b0*/  @!UP3 USHF.R.U32.HI UR4, URZ, UR21, UR4 ;  /* 0x00000015ff04b299 */ /* 0x000fe40008011604 */
[----:B------:R-:W-:Y:S02]  /*56c0*/  UIMAD.WIDE.U32 UR6, UR13, UR23, URZ ;  /* 0x000000170d0672a5 */ /* 0x000fe4000f8e00ff */
[----:B------:R-:W-:Y:S02]  /*56d0*/  @!UP3 USEL UR8, UR14, UR4, !UP0 ;  /* 0x000000040e08b287 */ /* 0x000fe4000c000000 */
[----:B------:R-:W-:Y:S03]  /*56e0*/  @!UP3 UISETP.NE.AND UP0, UPT, UR22, 0x1, UPT ;  /* 0x000000011600b88c */ /* 0x000fe6000bf05270 */
[----:B------:R-:W-:Y:S02]  /*56f0*/  @!UP3 UMOV UR6, UR7 ;  /* 0x000000070006bc82 */ /* 0x000fe40008000000 */
[----:B------:R-:W3:Y:S02]  /*5700*/  @!UP3 LDCU UR4, c[0x0][0xb20] ;  /* 0x00016400ff04b7ac */ /* 0x000ee40008000800 */
[----:B---3--:R-:W-:Y:S04]  /*5710*/  @!UP3 USHF.R.U32.HI UR6, URZ, UR4, UR6 ;  /* 0x00000004ff06b299 */ /* 0x008fe80008011606 */
[----:B------:R-:W-:Y:S04]  /*5720*/  @!UP3 USEL UR6, UR13, UR6, !UP0 ;  /* 0x000000060d06b287 */ /* 0x000fe8000c000000 */
[----:B------:R-:W-:Y:S02]  /*5730*/  @!UP3 UIADD3 UR4, UPT, UPT, -UR8, UR6, URZ ;  /* 0x000000060804b290 */ /* 0x000fe4000fffe1ff */
[----:B------:R-:W-:Y:S02]  /*5740*/  @!UP3 UIADD3 UR6, UPT, UPT, UR8, -UR6, URZ ;  /* 0x800000060806b290 */ /* 0x000fe4000fffe0ff */
[----:B------:R-:W-:Y:S02]  /*5750*/  @!UP3 UIMAD UR14, UR4, UR5, UR14 ;  /* 0x00000005040eb2a4 */ /* 0x000fe4000f8e020e */
[----:B------:R-:W-:Y:S01]  /*5760*/  @!UP3 UIMAD UR13, UR6, UR22, UR13 ;  /* 0x00000016060db2a4 */ /* 0x000fe2000f8e020d */
[----:B------:R-:W-:Y:S11]  /*5770*/  BRA.U UP4, `(.L_x_105) ;  /* 0x0000000104107547 */ /* 0x000ff6000b800000 */
[----:B--2---:R-:W-:Y:S04]  /*5780*/  MOV R0, UR35 ;  /* 0x0000002300007c02 */ /* 0x004fe80008000f00 */
[----:B------:R-:W-:Y:S04]  /*5790*/  SHF.L.U32 R5, R0, 0x1f, RZ ;  /* 0x0000001f00057819 */ /* 0x000fe800000006ff */
[----:B------:R-:W2:Y:S02]  /*57a0*/  SYNCS.PHASECHK.TRANS64.TRYWAIT P1, [UR24+0x178], R5 ;  /* 0x00017805ff0075a7 */ /* 0x000ea40008021118 */
[----:B--2---:R-:W-:Y:S05]  /*57b0*/  @!P1 BRA `(.L_x_106) ;  /* 0x0000004400209947 */ /* 0x004fea0003800000 */
.L_x_105:
[----:B------:R-:W-:Y:S05]  /*57c0*/  BRA.U !UP6, `(.L_x_107) ;  /* 0x000000010e387547 */ /* 0x000fea000b800000 */
[----:B------:R-:W-:Y:S01]  /*57d0*/  UPLOP3.LUT UP1, UPT, UPT, UPT, UP5, 0x80, 0x8 ;  /* 0x000000000008789c */ /* 0x000fe20003f2f050 */
[----:B--2---:R-:W-:Y:S01]  /*57e0*/  HFMA2 R0, -RZ, RZ, 0, 5.9604644775390625e-08 ;  /* 0x00000001ff007431 */ /* 0x004fe200000001ff */
[----:B------:R-:W2:Y:S01]  /*57f0*/  LDCU.64 UR8, c[0x0][0x358] ;  /* 0x00006b00ff0877ac */ /* 0x000ea20008000a00 */
[----:B------:R-:W-:Y:S03]  /*5800*/  IMAD.MOV.U32 R84, RZ, RZ, 0x1 ;  /* 0x00000001ff547424 */ /* 0x000fe600078e00ff */
[----:B------:R-:W-:Y:S05]  /*5810*/  PLOP3.LUT P1, PT, PT, PT, UP1, 0x80, 0x8 ;  /* 0x000000000008781c */ /* 0x000fea0003f2f018 */
[----:B------:R-:W3:Y:S01]  /*5820*/  @UP1 LDCU.64 UR4, c[0x0][0x888] ;  /* 0x00011100ff0417ac */ /* 0x000ee20008000a00 */
[----:B------:R-:W-:Y:S07]  /*5830*/  @UP1 UIMAD UR6, UR36, UR28, URZ ;  /* 0x0000001c240612a4 */ /* 0x000fee000f8e02ff */
[----:B------:R-:W-:Y:S01]  /*5840*/  @!P1 PRMT R84, R0, 0x7610, R84 ;  /* 0x0000761000549816 */ /* 0x000fe20000000054 */
[----:B---3--:R-:W-:Y:S06]  /*5850*/  @UP1 UIMAD.WIDE UR4, UR6, 0x4, UR4 ;  /* 0x00000004060418a5 */ /* 0x008fec000f8e0204 */
[----:B------:R-:W-:Y:S01]  /*5860*/  IMAD.U32 R4, RZ, RZ, UR4 ;  /* 0x00000004ff047e24 */ /* 0x000fe2000f8e00ff */
[----:B------:R-:W-:Y:S04]  /*5870*/  MOV R5, UR5 ;  /* 0x0000000500057c02 */ /* 0x000fe80008000f00 */
[----:B------:R-:W3:Y:S01]  /*5880*/  @!UP1 LDCU UR4, c[0x0][0x880] ;  /* 0x00011000ff0497ac */ /* 0x000ee20008000800 */
[----:B--2--5:R4:W5:Y:S02]  /*5890*/  @P1 LDG.E R41, desc[UR8][R4.64] ;  /* 0x0000000804291981 */ /* 0x024964000c1e1900 */
[----:B---34-:R-:W-:Y:S07]  /*58a0*/  @!P1 IMAD.U32 R41, RZ, RZ, UR4 ;  /* 0x00000004ff299e24 */ /* 0x018fee000f8e00ff */
.L_x_107:
[----:B-----5:R-:W-:Y:S01]  /*58b0*/  @!P0 FSETP.EQ.AND P2, PT, R41, RZ, PT ;  /* 0x000000ff2900820b */ /* 0x020fe20003f42000 */
[----:B------:R-:W-:Y:S01]  /*58c0*/  @!UPT UIADD3 URZ, UPT, UPT, URZ, URZ, URZ ;  /* 0x000000fffffff290 */ /* 0x000fe2000fffe0ff */
[----:B------:R-:W-:Y:S11]  /*58d0*/  @!P0 BRA `(.L_x_108) ;  /* 0x0000000000148947 */ /* 0x000ff60003800000 */
[----:B------:R-:W-:Y:S02]  /*58e0*/  LOP3.LUT P0, RZ, R84, 0xff, RZ, 0xc0, !PT ;  /* 0x000000ff54ff7812 */ /* 0x000fe4000780c0ff */
[----:B------:R-:W-:Y:S04]  /*58f0*/  PLOP3.LUT P2, PT, PT, PT, UP1, 0x80, 0x8 ;  /* 0x000000000008781c */ /* 0x000fe80003f4f018 */
[----:B------:R-:W-:Y:S07]  /*5900*/  PLOP3.LUT P2, PT, P2, PT, PT, 0x8, 0x80 ;  /* 0x000000000080781c */ /* 0x000fee000174e170 */
[----:B------:R-:W-:Y:S11]  /*5910*/  @P0 FSETP.EQ.AND P2, PT, R41, RZ, PT ;  /* 0x000000ff2900020b */ /* 0x000ff60003f42000 */
[----:B------:R-:W-:Y:S02]  /*5920*/  @!UPT UIADD3 URZ, UPT, UPT, URZ, URZ, URZ ;  /* 0x000000fffffff290 */ /* 0x000fe4000fffe0ff */
.L_x_108:
[----:B------:R-:W-:Y:S01]  /*5930*/  ULEA UR4, UR25, UR24, 0x3 ;  /* 0x0000001819047291 */ /* 0x000fe2000f8e18ff */
[----:B--2---:R-:W-:Y:S02]  /*5940*/  SHF.L.U32 R5, R11, 0x1f, RZ ;  /* 0x0000001f0b057819 */ /* 0x004fe400000006ff */
[----:B------:R-:W-:Y:S04]  /*5950*/  ELECT P1, URZ, PT ;  /* 0x0000000000ff782f */ /* 0x000fe80003820000 */
[----:B------:R-:W-:Y:S02]  /*5960*/  PLOP3.LUT P1, PT, P2, P1, PT, 0xf2, 0x2f ;  /* 0x00000000002f781c */ /* 0x000fe40001723e72 */
[----:B------:R-:W2:Y:S02]  /*5970*/  SYNCS.PHASECHK.TRANS64.TRYWAIT P0, [UR4+0x158], R5 ;  /* 0x00015805ff0075a7 */ /* 0x000ea40008001104 */
[----:B--2---:R-:W-:Y:S09]  /*5980*/  @!P0 BRA `(.L_x_109) ;  /* 0x0000004000c48947 */ /* 0x004ff20003800000 */
.L_x_215:
[----:B------:R-:W3:Y:S01]  /*5990*/  S2UR UR21, SR_CgaCtaId ;  /* 0x00000000001579c3 */ /* 0x000ee20000008800 */
[----:B------:R-:W-:Y:S01]  /*59a0*/  VOTEU.ALL UP0, P1 ;  /* 0x0000000000ff7886 */ /* 0x000fe20000800000 */
[----:B------:R-:W-:Y:S01]  /*59b0*/  @!P1 IADD3 R4, P0, PT, R12, 0x580, RZ ;  /* 0x000005800c049810 */ /* 0x000fe20007f1e0ff */
[----:B------:R-:W-:Y:S01]  /*59c0*/  UIADD3 UR9, UPT, UPT, UR4, 0x140, URZ ;  /* 0x0000014004097890 */ /* 0x000fe2000fffe0ff */
[----:B------:R-:W-:Y:S01]  /*59d0*/  VIADD R10, R10, 0x1 ;  /* 0x000000010a0a7836 */ /* 0x000fe20000000000 */
[----:B------:R-:W-:Y:S01]  /*59e0*/  UMOV UR22, 0x0 ;  /* 0x0000000000167882 */ /* 0x000fe20000000000 */
[----:B------:R-:W-:Y:S01]  /*59f0*/  @!UP0 ULEA UR5, UR25, UR24, 0xd ;  /* 0x0000001819058291 */ /* 0x000fe2000f8e68ff */
[----:B------:R-:W-:Y:S01]  /*5a00*/  @!P1 IMAD.X R2, RZ, RZ, R13, P0 ;  /* 0x000000ffff029224 */ /* 0x000fe200000e060d */
[----:B------:R-:W-:Y:S01]  /*5a10*/  @!P1 R2UR UR7, R4 ;  /* 0x00000000040792ca */ /* 0x000fe200000e0000 */
[----:B------:R-:W-:Y:S01]  /*5a20*/  UMOV UR23, 0x10000000 ;  /* 0x1000000000177882 */ /* 0x000fe20000000000 */
[----:B------:R-:W-:Y:S02]  /*5a30*/  @!UP0 UIADD3 UR8, UPT, UPT, UR5, 0x400, URZ ;  /* 0x0000040005088890 */ /* 0x000fe4000fffe0ff */
[----:B------:R-:W-:Y:S01]  /*5a40*/  UIADD3 UR5, UPT, UPT, UR25, 0x1, URZ ;  /* 0x0000000119057890 */ /* 0x000fe2000fffe0ff */
[----:B------:R-:W-:Y:S03]  /*5a50*/  UMOV UR12, UR36 ;  /* 0x00000024000c7c82 */ /* 0x000fe60008000000 */
[----:B------:R-:W-:Y:S04]  /*5a60*/  UISETP.NE.AND UP0, UPT, UR5, 0x3, UPT ;  /* 0x000000030500788c */ /* 0x000fe8000bf05270 */
[----:B------:R-:W-:Y:S01]  /*5a70*/  USEL UR6, UR5, URZ, UP0 ;  /* 0x000000ff05067287 */ /* 0x000fe20008000000 */
[----:B------:R-:W-:Y:S01]  /*5a80*/  @!P1 R2UR UR5, R2 ;  /* 0x00000000020592ca */ /* 0x000fe200000e0000 */
[----:B------:R-:W-:Y:S01]  /*5a90*/  IMAD.U32 R4, RZ, RZ, UR7 ;  /* 0x00000007ff047e24 */ /* 0x000fe2000f8e00ff */
[----:B------:R-:W-:Y:S01]  /*5aa0*/  USEL UR20, URZ, 0x1, UP0 ;  /* 0x00000001ff147887 */ /* 0x000fe20008000000 */
[----:B------:R-:W-:Y:S01]  /*5ab0*/  @!P1 IMAD.MOV.U32 R2, RZ, RZ, 0x2000 ;  /* 0x00002000ff029424 */ /* 0x000fe200078e00ff */
[----:B------:R-:W-:Y:S01]  /*5ac0*/  VOTEU.ALL UP0, P1 ;  /* 0x0000000000ff7886 */ /* 0x000fe20000800000 */
[----:B---3--:R-:W-:Y:S01]  /*5ad0*/  UPRMT UR7, UR21, 0x654, UR9 ;  /* 0x0000065415077896 */ /* 0x008fe20008000009 */
[----:B------:R-:W-:Y:S02]  /*5ae0*/  @!P1 R2UR UR18, R4 ;  /* 0x00000000041292ca */ /* 0x000fe400000e0000 */
[----:B------:R-:W-:Y:S04]  /*5af0*/  LOP3.LUT R11, R11, UR20, RZ, 0x3c, !PT ;  /* 0x000000140b0b7c12 */ /* 0x000fe8000f8e3cff */
[----:B--2---:R-:W-:Y:S01]  /*5b00*/  SHF.L.U32 R0, R11, 0x1f, RZ ;  /* 0x0000001f0b007819 */ /* 0x004fe200000006ff */
[----:B------:R-:W-:Y:S01]  /*5b10*/  IMAD.U32 R5, RZ, RZ, UR5 ;  /* 0x00000005ff057e24 */ /* 0x000fe2000f8e00ff */
[----:B------:R-:W-:Y:S04]  /*5b20*/  ULEA UR5, UR6, UR24, 0x3 ;  /* 0x0000001806057291 */ /* 0x000fe8000f8e18ff */
[----:B------:R-:W-:Y:S11]  /*5b30*/  @!P1 R2UR UR19, R5 ;  /* 0x00000000051392ca */ /* 0x000ff600000e0000 */
[----:B------:R-:W-:Y:S02]  /*5b40*/  @!UPT UIADD3 URZ, UPT, UPT, URZ, URZ, URZ ;  /* 0x000000fffffff290 */ /* 0x000fe4000fffe0ff */
[----:B------:R2:W-:Y:S01]  /*5b50*/  @!UP0 UTMALDG.3D [UR8], [UR18], desc[UR22] ;  /* 0x00001608120085b4 */ /* 0x0005e20008011000 */
[----:B------:R2:W-:Y:S01]  /*5b60*/  @!P1 SYNCS.ARRIVE.TRANS64.RED.A0TR RZ, [UR4+0x140], R2 ;  /* 0x00014002ffff99a7 */ /* 0x0005e20008300404 */
[----:B------:R-:W-:Y:S01]  /*5b70*/  SYNCS.ARRIVE.TRANS64.RED.A1T0 RZ, [UR7], RZ ;  /* 0x000000ffffff79a7 */ /* 0x000fe20008100407 */
[----:B------:R-:W3:Y:S02]  /*5b80*/  SYNCS.PHASECHK.TRANS64.TRYWAIT P0, [UR5+0x158], R0 ;  /* 0x00015800ff0075a7 */ /* 0x000ee40008001105 */
[----:B--23--:R-:W-:Y:S05]  /*5b90*/  @!P0 BRA `(.L_x_110) ;  /* 0x0000004000588947 */ /* 0x00cfea0003800000 */
.L_x_217:
[----:B------:R-:W3:Y:S01]  /*5ba0*/  S2UR UR23, SR_CgaCtaId ;  /* 0x00000000001779c3 */ /* 0x000ee20000008800 */
[----:B------:R-:W-:Y:S01]  /*5bb0*/  UIADD3 UR9, UPT, UPT, UR5, 0x140, URZ ;  /* 0x0000014005097890 */ /* 0x000fe2000fffe0ff */
[----:B------:R-:W-:Y:S01]  /*5bc0*/  @!P1 IADD3 R2, P0, PT, R12, 0x580, RZ ;  /* 0x000005800c029810 */ /* 0x000fe20007f1e0ff */
[----:B------:R-:W-:Y:S01]  /*5bd0*/  UPLOP3.LUT UP4, UPT, UPT, UPT, UPT, 0x80, 0x8 ;  /* 0x000000000008789c */ /* 0x000fe20003f8f070 */
[----:B------:R-:W-:Y:S01]  /*5be0*/  R2UR UR22, R86 ;  /* 0x00000000561672ca */ /* 0x000fe200000e0000 */
[----:B------:R-:W-:Y:S01]  /*5bf0*/  UMOV UR20, 0x0 ;  /* 0x0000000000147882 */ /* 0x000fe20000000000 */
[----:B------:R-:W-:Y:S01]  /*5c00*/  UMOV UR21, 0x10000000 ;  /* 0x1000000000157882 */ /* 0x000fe20000000000 */
[----:B------:R-:W-:Y:S01]  /*5c10*/  UMOV UR12, UR36 ;  /* 0x00000024000c7c82 */ /* 0x000fe20008000000 */
[----:B------:R-:W-:Y:S01]  /*5c20*/  VOTEU.ALL UP0, P1 ;  /* 0x0000000000ff7886 */ /* 0x000fe20000800000 */
[----:B--2---:R-:W-:Y:S01]  /*5c30*/  @!P1 IMAD.X R0, RZ, RZ, R13, P0 ;  /* 0x000000ffff009224 */ /* 0x004fe200000e060d */
[----:B------:R-:W-:Y:S01]  /*5c40*/  R2UR UR19, R87 ;  /* 0x00000000571372ca */ /* 0x000fe200000e0000 */
[----:B------:R-:W-:Y:S01]  /*5c50*/  UMOV UR36, UR26 ;  /* 0x0000001a00247c82 */ /* 0x000fe20008000000 */
[C---:B------:R-:W-:Y:S01]  /*5c60*/  ISETP.NE.AND P0, PT, R10.reuse, 0x2, PT ;  /* 0x000000020a00780c */ /* 0x040fe20003f05270 */
[----:B------:R-:W-:Y:S02]  /*5c70*/  @!UP0 ULEA UR4, UR6, UR24, 0xd ;  /* 0x0000001806048291 */ /* 0x000fe4000f8e68ff */
[----:B------:R-:W-:Y:S01]  /*5c80*/  @!UP0 UIADD3 UR10, UPT, UPT, UR10, 0x20, URZ ;  /* 0x000000200a0a8890 */ /* 0x000fe2000fffe0ff */
[----:B------:R-:W-:Y:S01]  /*5c90*/  SEL R10, R10, RZ, P0 ;  /* 0x000000ff0a0a7207 */ /* 0x000fe20000000000 */
[----:B------:R-:W-:Y:S02]  /*5ca0*/  @!UP0 UIADD3 UR8, UPT, UPT, UR4, 0x400, URZ ;  /* 0x0000040004088890 */ /* 0x000fe4000fffe0ff */
[----:B------:R-:W-:Y:S01]  /*5cb0*/  UIADD3 UR4, UPT, UPT, UR6, 0x1, URZ ;  /* 0x0000000106047890 */ /* 0x000fe2000fffe0ff */
[----:B------:R-:W-:Y:S01]  /*5cc0*/  @!P1 R2UR UR6, R2 ;  /* 0x00000000020692ca */ /* 0x000fe200000e0000 */
[----:B------:R-:W-:Y:S02]  /*5cd0*/  UIADD3 UR33, UPT, UPT, UR13, UR22, URZ ;  /* 0x000000160d217290 */ /* 0x000fe4000fffe0ff */
[----:B------:R-:W-:Y:S02]  /*5ce0*/  UISETP.NE.AND UP0, UPT, UR4, 0x3, UPT ;  /* 0x000000030400788c */ /* 0x000fe4000bf05270 */
[----:B------:R-:W-:Y:S02]  /*5cf0*/  UIADD3 UR32, UPT, UPT, UR14, UR19, URZ ;  /* 0x000000130e207290 */ /* 0x000fe4000fffe0ff */
[----:B------:R-:W-:Y:S01]  /*5d00*/  USEL UR25, UR4, URZ, UP0 ;  /* 0x000000ff04197287 */ /* 0x000fe20008000000 */
[----:B------:R-:W-:Y:S01]  /*5d10*/  @!P1 R2UR UR4, R0 ;  /* 0x00000000000492ca */ /* 0x000fe200000e0000 */
[----:B------:R-:W-:Y:S01]  /*5d20*/  USEL UR18, URZ, 0x1, UP0 ;  /* 0x00000001ff127887 */ /* 0x000fe20008000000 */
[----:B------:R-:W-:Y:S01]  /*5d30*/  SEL R0, RZ, 0x1, P0 ;  /* 0x00000001ff007807 */ /* 0x000fe20000000000 */
[----:B------:R-:W-:Y:S02]  /*5d40*/  VOTEU.ALL UP0, P1 ;  /* 0x0000000000ff7886 */ /* 0x000fe40000800000 */
[----:B------:R-:W-:Y:S01]  /*5d50*/  IMAD.U32 R4, RZ, RZ, UR6 ;  /* 0x00000006ff047e24 */ /* 0x000fe2000f8e00ff */
[----:B------:R-:W-:Y:S02]  /*5d60*/  LOP3.LUT R9, R9, R0, RZ, 0x3c, !PT ;  /* 0x0000000009097212 */ /* 0x000fe400078e3cff */
[----:B------:R-:W-:Y:S02]  /*5d70*/  LOP3.LUT R11, R11, UR18, RZ, 0x3c, !PT ;  /* 0x000000120b0b7c12 */ /* 0x000fe4000f8e3cff */
[----:B------:R-:W-:Y:S03]  /*5d80*/  @!P1 R2UR UR6, R4 ;  /* 0x00000000040692ca */ /* 0x000fe600000e0000 */
[----:B------:R-:W-:Y:S01]  /*5d90*/  IMAD.U32 R5, RZ, RZ, UR4 ;  /* 0x00000004ff057e24 */ /* 0x000fe2000f8e00ff */
[----:B---3--:R-:W-:Y:S04]  /*5da0*/  UPRMT UR4, UR23, 0x654, UR9 ;  /* 0x0000065417047896 */ /* 0x008fe80008000009 */
[----:B------:R-:W-:Y:S11]  /*5db0*/  @!P1 R2UR UR7, R5 ;  /* 0x00000000050792ca */ /* 0x000ff600000e0000 */
[----:B------:R-:W-:Y:S02]  /*5dc0*/  @!UPT UIADD3 URZ, UPT, UPT, URZ, URZ, URZ ;  /* 0x000000fffffff290 */ /* 0x000fe4000fffe0ff */
[----:B------:R2:W-:Y:S01]  /*5dd0*/  @!UP0 UTMALDG.3D [UR8], [UR6], desc[UR20] ;  /* 0x00001408060085b4 */ /* 0x0005e20008011000 */
[----:B------:R2:W-:Y:S01]  /*5de0*/  @!P1 SYNCS.ARRIVE.TRANS64.RED.A0TR RZ, [UR5+0x140], R3 ;  /* 0x00014003ffff99a7 */ /* 0x0005e20008300405 */
[----:B------:R-:W-:Y:S01]  /*5df0*/  SYNCS.ARRIVE.TRANS64.RED.A1T0 RZ, [UR4], RZ ;  /* 0x000000ffffff79a7 */ /* 0x000fe20008100404 */
[----:B------:R-:W-:Y:S05]  /*5e00*/  BRA.U UP2, `(.L_x_111) ;  /* 0xfffffff102c87547 */ /* 0x000fea000b83ffff */
[----:B------:R-:W-:Y:S01]  /*5e10*/  UIADD3 UR24, UPT, UPT, UR24, 0x158, URZ ;  /* 0x0000015818187890 */ /* 0x000fe2000fffe0ff */
[----:B--2---:R-:W-:-:S03]  /*5e20*/  SHF.L.U32 R3, R11, 0x1f, RZ ;  /* 0x0000001f0b037819 */ /* 0x004fc600000006ff */
[----:B------:R-:W-:-:S09]  /*5e30*/  ULEA UR4, UR25, UR24, 0x3 ;  /* 0x0000001819047291 */ /* 0x000fd2000f8e18ff */
[----:B------:R-:W2:Y:S02]  /*5e40*/  SYNCS.PHASECHK.TRANS64.TRYWAIT P0, [UR4], R3 ;  /* 0x00000003ff0075a7 */ /* 0x000ea40008001104 */
[----:B--2---:R-:W-:Y:S05]  /*5e50*/  @!P0 BRA `(.L_x_112) ;  /* 0x0000003c00c08947 */ /* 0x004fea0003800000 */
.L_x_219:
[----:B------:R-:W-:-:S04]  /*5e60*/  UIADD3 UR4, UPT, UPT, UR25, 0x1, URZ ;  /* 0x0000000119047890 */ /* 0x000fc8000fffe0ff */
[----:B------:R-:W-:-:S04]  /*5e70*/  UISETP.NE.AND UP0, UPT, UR4, 0x3, UPT ;  /* 0x000000030400788c */ /* 0x000fc8000bf05270 */
[----:B------:R-:W-:Y:S02]  /*5e80*/  USEL UR6, URZ, 0x1, UP0 ;  /* 0x00000001ff067887 */ /* 0x000fe40008000000 */
[----:B------:R-:W-:-:S04]  /*5e90*/  USEL UR4, UR4, URZ, UP0 ;  /* 0x000000ff04047287 */ /* 0x000fc80008000000 */
[----:B------:R-:W-:Y:S01]  /*5ea0*/  ULEA UR5, UR4, UR24, 0x3 ;  /* 0x0000001804057291 */ /* 0x000fe2000f8e18ff */
[----:B------:R-:W-:-:S04]  /*5eb0*/  LOP3.LUT R11, R11, UR6, RZ, 0x3c, !PT ;  /* 0x000000060b0b7c12 */ /* 0x000fc8000f8e3cff */
[----:B--2---:R-:W-:-:S04]  /*5ec0*/  SHF.L.U32 R3, R11, 0x1f, RZ ;  /* 0x0000001f0b037819 */ /* 0x004fc800000006ff */
[----:B------:R-:W2:Y:S02]  /*5ed0*/  SYNCS.PHASECHK.TRANS64.TRYWAIT P0, [UR5], R3 ;  /* 0x00000003ff0075a7 */ /* 0x000ea40008001105 */
[----:B--2---:R-:W-:Y:S05]  /*5ee0*/  @!P0 BRA `(.L_x_113) ;  /* 0x0000003c00b48947 */ /* 0x004fea0003800000 */
.L_x_221:
[----:B------:R-:W-:-:S04]  /*5ef0*/  UIADD3 UR4, UPT, UPT, UR4, 0x1, URZ ;  /* 0x0000000104047890 */ /* 0x000fc8000fffe0ff */
[----:B------:R-:W-:-:S04]  /*5f00*/  UISETP.NE.AND UP0, UPT, UR4, 0x3, UPT ;  /* 0x000000030400788c */ /* 0x000fc8000bf05270 */
[----:B------:R-:W-:Y:S02]  /*5f10*/  USEL UR5, URZ, 0x1, UP0 ;  /* 0x00000001ff057887 */ /* 0x000fe40008000000 */
[----:B------:R-:W-:-:S04]  /*5f20*/  USEL UR4, UR4, URZ, UP0 ;  /* 0x000000ff04047287 */ /* 0x000fc80008000000 */
[----:B------:R-:W-:Y:S01]  /*5f30*/  ULEA UR4, UR4, UR24, 0x3 ;  /* 0x0000001804047291 */ /* 0x000fe2000f8e18ff */
[----:B--2---:R-:W-:-:S04]  /*5f40*/  LOP3.LUT R3, R11, UR5, RZ, 0x3c, !PT ;  /* 0x000000050b037c12 */ /* 0x004fc8000f8e3cff */
[----:B------:R-:W-:Y:S01]  /*5f50*/  SHF.L.U32 R3, R3, 0x1f, RZ ;  /* 0x0000001f03037819 */ /* 0x000fe200000006ff */
[----:B------:R-:W-:-:S07]  /*5f60*/  IMAD.U32 R0, RZ, RZ, UR4 ;  /* 0x00000004ff007e24 */ /* 0x000fce000f8e00ff */
.L_x_114:
[----:B--2---:R2:W3:Y:S02]  /*5f70*/  SYNCS.PHASECHK.TRANS64.TRYWAIT P0, [R0+URZ], R3 ;  /* 0x00000003000075a7 */ /* 0x0044e400080011ff */
[----:B---3--:R-:W-:Y:S05]  /*5f80*/  @!P0 NANOSLEEP.SYNCS 0x989680 ;  /* 0x009896800000895d */ /* 0x008fea0003900000 */
[----:B------:R-:W3:Y:S02]  /*5f90*/  @!P0 SYNCS.PHASECHK.TRANS64 P0, [R0+URZ], R3 ;  /* 0x00000003000085a7 */ /* 0x000ee400080010ff */
[----:B-1-3--:R-:W-:Y:S05]  /*5fa0*/  @P0 EXIT ;  /* 0x000000000000094d */ /* 0x00afea0003800000 */
[----:B------:R-:W-:Y:S05]  /*5fb0*/  BRA `(.L_x_114) ;  /* 0xfffffffc00ec7947 */ /* 0x000fea000383ffff */
.L_x_102:
[----:B------:R-:W-:-:S06]  /*5fc0*/  UISETP.GE.AND UP0, UPT, UR20, 0x4, UPT ;  /* 0x000000041400788c */ /* 0x000fcc000bf06270 */
[----:B------:R-:W-:-:S13]  /*5fd0*/  PLOP3.LUT P0, PT, PT, PT, UP0, 0x80, 0x8 ;  /* 0x000000000008781c */ /* 0x000fda0003f0f008 */
[----:B-1----:R-:W-:Y:S05]  /*5fe0*/  @!P0 EXIT ;  /* 0x000000000000894d */ /* 0x002fea0003800000 */
[----:B------:R-:W1:Y:S08]  /*5ff0*/  S2UR UR4, SR_CgaCtaId ;  /* 0x00000000000479c3 */ /* 0x000e700000008800 */
[----:B------:R-:W-:Y:S01]  /*6000*/  BAR.SYNC.DEFER_BLOCKING 0x6, 0xa0 ;  /* 0x0182800000007b1d */ /* 0x000fe20000010000 */
[C---:B------:R-:W-:Y:S01]  /*6010*/  IMAD.SHL.U32 R2, R92.reuse, 0x20, RZ ;  /* 0x000000205c027824 */ /* 0x040fe200078e00ff */
[C---:B------:R-:W-:Y:S01]  /*6020*/  LOP3.LUT R93, R92.reuse, 0x2, RZ, 0xc0, !PT ;  /* 0x000000025c5d7812 */ /* 0x040fe200078ec0ff */
[C---:B------:R-:W-:Y:S01]  /*6030*/  IMAD.SHL.U32 R97, R92.reuse, 0x4, RZ ;  /* 0x000000045c617824 */ /* 0x040fe200078e00ff */
[C---:B------:R-:W-:Y:S01]  /*6040*/  LOP3.LUT R98, R92.reuse, 0x60, RZ, 0xc0, !PT ;  /* 0x000000605c627812 */ /* 0x040fe200078ec0ff */
[----:B------:R-:W-:Y:S01]  /*6050*/  IMAD.U32 R37, R92, 0x10000, RZ ;  /* 0x000100005c257824 */ /* 0x000fe200078e00ff */
[----:B------:R-:W-:-:S02]  /*6060*/  UMOV UR47, 0x400 ;  /* 0x00000400002f7882 */ /* 0x000fc40000000000 */
[----:B------:R-:W2:Y:S01]  /*6070*/  LDC.64 R78, c[0x0][0x8b0] ;  /* 0x00022c00ff4e7b82 */ /* 0x000ea20000000a00 */
[----:B------:R-:W-:Y:S01]  /*6080*/  LOP3.LUT R4, R2, 0xc0, RZ, 0xc0, !PT ;  /* 0x000000c002047812 */ /* 0x000fe200078ec0ff */
[----:B------:R-:W-:Y:S01]  /*6090*/  HFMA2 R36, -RZ, RZ, 0, 0 ;  /* 0x00000000ff247431 */ /* 0x000fe200000001ff */
[----:B------:R-:W-:Y:S02]  /*60a0*/  LOP3.LUT R92, R92, 0x4, RZ, 0xc0, !PT ;  /* 0x000000045c5c7812 */ /* 0x000fe400078ec0ff */
[----:B------:R-:W-:Y:S02]  /*60b0*/  CS2R R94, SRZ ;  /* 0x00000000005e7805 */ /* 0x000fe4000001ff00 */
[----:B------:R-:W-:Y:S01]  /*60c0*/  LOP3.LUT R97, R4, 0x18, R97, 0xf8, !PT ;  /* 0x0000001804617812 */ /* 0x000fe200078ef861 */
[----:B------:R-:W-:Y:S01]  /*60d0*/  IMAD.MOV.U32 R91, RZ, RZ, RZ ;  /* 0x000000ffff5b7224 */ /* 0x000fe200078e00ff */
[----:B------:R-:W-:Y:S01]  /*60e0*/  LOP3.LUT R37, R37, 0x600000, RZ, 0xc0, !PT ;  /* 0x0060000025257812 */ /* 0x000fe200078ec0ff */
[----:B------:R-:W3:Y:S01]  /*60f0*/  LDC.64 R76, c[0x0][0x8a8] ;  /* 0x00022a00ff4c7b82 */ /* 0x000ee20000000a00 */
[C---:B------:R-:W-:Y:S01]  /*6100*/  IADD3 R96, PT, PT, -R92.reuse, 0x2, RZ ;  /* 0x000000025c607810 */ /* 0x040fe20007ffe1ff */
[----:B------:R-:W-:Y:S01]  /*6110*/  IMAD.MOV R93, RZ, RZ, -R93 ;  /* 0x000000ffff5d7224 */ /* 0x000fe200078e0a5d */
[----:B------:R-:W-:Y:S01]  /*6120*/  LOP3.LUT R97, R97, 0xf20, R2, 0xf8, !PT ;  /* 0x00000f2061617812 */ /* 0x000fe200078ef802 */
[----:B------:R-:W4:Y:S01]  /*6130*/  LDCU UR62, c[0x0][0x370] ;  /* 0x00006e00ff3e77ac */ /* 0x000f220008000800 */
[----:B------:R-:W-:Y:S01]  /*6140*/  IADD3 R92, PT, PT, -R92, RZ, RZ ;  /* 0x000000ff5c5c7210 */ /* 0x000fe20007ffe1ff */
[----:B------:R-:W-:Y:S01]  /*6150*/  IMAD.SHL.U32 R96, R96, 0x10, RZ ;  /* 0x0000001060607824 */ /* 0x000fe200078e00ff */
[----:B-1----:R-:W-:Y:S01]  /*6160*/  ULEA UR47, UR4, UR47, 0x18 ;  /* 0x0000002f042f7291 */ /* 0x002fe2000f8ec0ff */
[----:B------:R-:W1:Y:S01]  /*6170*/  LDCU.64 UR4, c[0x0][0x890] ;  /* 0x00011200ff0477ac */ /* 0x000e620008000a00 */
[----:B------:R-:W-:Y:S01]  /*6180*/  UMOV UR54, 0x1 ;  /* 0x0000000100367882 */ /* 0x000fe20000000000 */
[----:B------:R-:W-:Y:S01]  /*6190*/  UMOV UR46, URZ ;  /* 0x000000ff002e7c82 */ /* 0x000fe20008000000 */
[----:B------:R-:W2:Y:S05]  /*61a0*/  LDCU UR43, c[0x0][0xb0c] ;  /* 0x00016180ff2b77ac */ /* 0x000eaa0008000800 */
[----:B------:R-:W4:Y:S01]  /*61b0*/  LDS R0, [UR47+0x230] ;  /* 0x0002302fff007984 */ /* 0x000f220008000800 */
[----:B------:R-:W2:Y:S01]  /*61c0*/  LDCU UR39, c[0x0][0xb30] ;  /* 0x00016600ff2777ac */ /* 0x000ea20008000800 */
[----:B------:R-:W2:Y:S01]  /*61d0*/  LDCU.64 UR60, c[0x0][0x888] ;  /* 0x00011100ff3c77ac */ /* 0x000ea20008000a00 */
[----:B-1----:R-:W-:Y:S01]  /*61e0*/  IMAD.U32 R100, RZ, RZ, UR4 ;  /* 0x00000004ff647e24 */ /* 0x002fe2000f8e00ff */
[----:B------:R-:W-:Y:S01]  /*61f0*/  UIADD3 UR4, UPT, UPT, UR47, 0x400, URZ ;  /* 0x000004002f047890 */ /* 0x000fe2000fffe0ff */
[----:B------:R-:W-:Y:S01]  /*6200*/  IMAD.U32 R99, RZ, RZ, UR5 ;  /* 0x00000005ff637e24 */ /* 0x000fe2000f8e00ff */
[----:B------:R-:W1:Y:S04]  /*6210*/  LDCU.64 UR40, c[0x0][0xb28] ;  /* 0x00016500ff2877ac */ /* 0x000e680008000a00 */
[----:B------:R-:W-:Y:S01]  /*6220*/  LEA R97, R97, UR4, 0x1 ;  /* 0x0000000461617c11 */ /* 0x000fe2000f8e08ff */
[----:B------:R-:W1:Y:S01]  /*6230*/  LDCU.128 UR56, c[0x0][0xb10] ;  /* 0x00016200ff3877ac */ /* 0x000e620008000c00 */
[----:B------:R-:W1:Y:S01]  /*6240*/  LDCU UR55, c[0x0][0x374] ;  /* 0x00006e80ff3777ac */ /* 0x000e620008000800 */
[----:B------:R-:W-:Y:S01]  /*6250*/  UMOV UR53, URZ ;  /* 0x000000ff00357c82 */ /* 0x000fe20008000000 */
[----:B------:R-:W-:Y:S01]  /*6260*/  UMOV UR52, URZ ;  /* 0x000000ff00347c82 */ /* 0x000fe20008000000 */
[----:B----4-:R-:W-:-:S02]  /*6270*/  IMAD.IADD R37, R0, 0x1, R37 ;  /* 0x0000000100257824 */ /* 0x010fc400078e0225 */
[----:B-123--:R-:W-:-:S07]  /*6280*/  IMAD.U32 R0, RZ, RZ, UR4 ;  /* 0x00000004ff007e24 */ /* 0x00efce000f8e00ff */
.L_x_145:
[C---:B------:R-:W-:Y:S02]  /*6290*/  LEA R3, R91.reuse, UR47, 0x3 ;  /* 0x0000002f5b037c11 */ /* 0x040fe4000f8e18ff */
[----:B------:R-:W-:Y:S02]  /*62a0*/  SHF.L.U32 R0, R94, 0x1f, RZ ;  /* 0x0000001f5e007819 */ /* 0x000fe400000006ff */
[----:B------:R-:W-:Y:S02]  /*62b0*/  LEA R5, R91, UR47, 0x4 ;  /* 0x0000002f5b057c11 */ /* 0x000fe4000f8e20ff */
[----:B-1----:R-:W1:Y:S02]  /*62c0*/  SYNCS.PHASECHK.TRANS64.TRYWAIT P0, [R3+URZ+0x180], R0 ;  /* 0x00018000030075a7 */ /* 0x002e6400080011ff */
[----:B-1----:R-:W-:Y:S05]  /*62d0*/  @!P0 BRA `(.L_x_115) ;  /* 0x0000003800d08947 */ /* 0x002fea0003800000 */
.L_x_222:
[----:B------:R-:W2:Y:S01]  /*62e0*/  LDS.128 R4, [R5+0x210] ;  /* 0x0002100005047984 */ /* 0x000ea20000000c00 */
        /* <DEDUP_REMOVED lines=10> */
[----:B------:R-:W-:Y:S01]  /*6390*/  PLOP3.LUT P0, PT, PT, PT, UP1, 0x80, 0x8 ;  /* 0x000000000008781c */ /* 0x000fe20003f0f018 */
[----:B------:R-:W-:Y:S06]  /*63a0*/  UP2UR UR4, UPR, URZ, 0x2 ;  /* 0x00000002ff047883 */ /* 0x000fec0008000000 */
[----:B------:R-:W-:Y:S06]  /*63b0*/  IMAD.U32 R101, RZ, RZ, UR4 ;  /* 0x00000004ff657e24 */ /* 0x000fec000f8e00ff */
[----:B-1----:R-:W-:Y:S02]  /*63c0*/  @P0 SHF.R.U32.HI R0, RZ, 0x10, R5 ;  /* 0x00000010ff000819 */ /* 0x002fe40000011605 */
        /* <DEDUP_REMOVED lines=12> */
[----:B------:R-:W2:Y:S01]  /*6490*/  LDCU UR12, c[0x0][0xb20] ;  /* 0x00016400ff0c77ac */ /* 0x000ea20008000800 */
[----:B------:R-:W-:Y:S02]  /*64a0*/  UIMAD.WIDE.U32 UR4, UR55, UR59, URZ ;  /* 0x0000003b370472a5 */ /* 0x000fe4000f8e00ff */
[----:B------:R-:W-:Y:S02]  /*64b0*/  UIMAD.WIDE.U32 UR6, UR62, UR56, URZ ;  /* 0x000000383e0672a5 */ /* 0x000fe4000f8e00ff */
[----:B------:R-:W-:Y:S02]  /*64c0*/  UISETP.NE.AND UP0, UPT, UR58, 0x1, UPT ;  /* 0x000000013a00788c */ /* 0x000fe4000bf05270 */
[----:B------:R-:W-:Y:S02]  /*64d0*/  UIMAD.WIDE.U32 UR8, UR37, UR59, URZ ;  /* 0x0000003b250872a5 */ /* 0x000fe4000f8e00ff */
[----:B------:R-:W-:Y:S02]  /*64e0*/  UIMAD.WIDE.U32 UR10, UR38, UR56, URZ ;  /* 0x00000038260a72a5 */ /* 0x000fe4000f8e00ff */
[----:B------:R-:W-:Y:S02]  /*64f0*/  UISETP.NE.AND UP1, UPT, UR43, 0x1, UPT ;  /* 0x000000012b00788c */ /* 0x000fe4000bf25270 */
[----:B------:R-:W-:Y:S01]  /*6500*/  UISETP.NE.AND UP2, UPT, UR42, 0x1, UPT ;  /* 0x000000012a00788c */ /* 0x000fe2000bf45270 */
[----:B------:R-:W-:Y:S02]  /*6510*/  UMOV UR4, UR5 ;  /* 0x0000000500047c82 */ /* 0x000fe40008000000 */
[----:B--2---:R-:W-:Y:S03]  /*6520*/  USHF.R.U32.HI UR5, URZ, UR12, UR4 ;  /* 0x0000000cff057299 */ /* 0x004fe60008011604 */
[----:B------:R-:W-:Y:S02]  /*6530*/  UMOV UR4, UR7 ;  /* 0x0000000700047c82 */ /* 0x000fe40008000000 */
[----:B------:R-:W-:Y:S02]  /*6540*/  USHF.R.U32.HI UR7, URZ, UR57, UR4 ;  /* 0x00000039ff077299 */ /* 0x000fe40008011604 */
[----:B------:R-:W-:Y:S02]  /*6550*/  USEL UR4, UR55, UR5, !UP0 ;  /* 0x0000000537047287 */ /* 0x000fe4000c000000 */
[----:B------:R-:W-:Y:S01]  /*6560*/  USEL UR7, UR62, UR7, !UP1 ;  /* 0x000000073e077287 */ /* 0x000fe2000c800000 */
[----:B------:R-:W-:Y:S01]  /*6570*/  UMOV UR5, UR9 ;  /* 0x0000000900057c82 */ /* 0x000fe20008000000 */
[----:B------:R-:W-:Y:S02]  /*6580*/  UIMAD.WIDE.U32 UR8, UR4, UR40, URZ ;  /* 0x00000028040872a5 */ /* 0x000fe4000f8e00ff */
[----:B------:R-:W-:Y:S03]  /*6590*/  USHF.R.U32.HI UR6, URZ, UR12, UR5 ;  /* 0x0000000cff067299 */ /* 0x000fe60008011605 */
[----:B------:R-:W-:Y:S01]  /*65a0*/  UMOV UR5, UR11 ;  /* 0x0000000b00057c82 */ /* 0x000fe20008000000 */
[----:B------:R-:W-:Y:S02]  /*65b0*/  UIMAD.WIDE.U32 UR10, UR7, UR40, URZ ;  /* 0x00000028070a72a5 */ /* 0x000fe4000f8e00ff */
[----:B------:R-:W-:Y:S02]  /*65c0*/  USHF.R.U32.HI UR12, URZ, UR57, UR5 ;  /* 0x00000039ff0c7299 */ /* 0x000fe40008011605 */
[----:B------:R-:W-:Y:S01]  /*65d0*/  USEL UR6, UR37, UR6, !UP0 ;  /* 0x0000000625067287 */ /* 0x000fe2000c000000 */
[----:B------:R-:W-:Y:S02]  /*65e0*/  UMOV UR5, UR9 ;  /* 0x0000000900057c82 */ /* 0x000fe40008000000 */
[----:B------:R-:W-:Y:S01]  /*65f0*/  UMOV UR10, UR11 ;  /* 0x0000000b000a7c82 */ /* 0x000fe20008000000 */
[----:B------:R-:W-:Y:S02]  /*6600*/  @UP2 USHF.R.U32.HI UR4, URZ, UR41, UR5 ;  /* 0x00000029ff042299 */ /* 0x000fe40008011605 */
[----:B------:R-:W-:Y:S02]  /*6610*/  @UP2 USHF.R.U32.HI UR7, URZ, UR41, UR10 ;  /* 0x00000029ff072299 */ /* 0x000fe4000801160a */
[----:B------:R-:W-:Y:S02]  /*6620*/  UIMAD UR4, UR42, UR4, URZ ;  /* 0x000000042a0472a4 */ /* 0x000fe4000f8e02ff */
[----:B------:R-:W-:Y:S02]  /*6630*/  UIMAD.WIDE.U32 UR10, UR6, UR40, URZ ;  /* 0x00000028060a72a5 */ /* 0x000fe4000f8e00ff */
[----:B------:R-:W-:Y:S02]  /*6640*/  USEL UR5, UR38, UR12, !UP1 ;  /* 0x0000000c26057287 */ /* 0x000fe4000c800000 */
[----:B------:R-:W-:Y:S02]  /*6650*/  UIMAD UR8, UR42, UR7, URZ ;  /* 0x000000072a0872a4 */ /* 0x000fe4000f8e02ff */
[----:B------:R-:W-:Y:S03]  /*6660*/  UISETP.GE.AND UP0, UPT, UR6, UR4, UPT ;  /* 0x000000040600728c */ /* 0x000fe6000bf06270 */
[----:B------:R-:W-:Y:S01]  /*6670*/  UMOV UR4, UR11 ;  /* 0x0000000b00047c82 */ /* 0x000fe20008000000 */
[----:B------:R-:W-:Y:S02]  /*6680*/  UISETP.GE.OR UP0, UPT, UR5, UR8, UP0 ;  /* 0x000000080500728c */ /* 0x000fe40008706670 */
[----:B------:R-:W-:Y:S02]  /*6690*/  USHF.R.U32.HI UR4, URZ, UR41, UR4 ;  /* 0x00000029ff047299 */ /* 0x000fe40008011604 */
[----:B------:R-:W-:Y:S02]  /*66a0*/  UIMAD.WIDE.U32 UR8, UR5, UR40, URZ ;  /* 0x00000028050872a5 */ /* 0x000fe4000f8e00ff */
[----:B------:R-:W-:Y:S02]  /*66b0*/  USEL UR11, UR6, UR4, !UP2 ;  /* 0x00000004060b7287 */ /* 0x000fe4000d000000 */
[----:B------:R-:W-:Y:S02]  /*66c0*/  UIADD3 UR8, UPT, UPT, -UR5, URZ, URZ ;  /* 0x000000ff05087290 */ /* 0x000fe4000fffe1ff */
[----:B------:R-:W-:Y:S01]  /*66d0*/  UIADD3 UR10, UPT, UPT, -UR11, URZ, URZ ;  /* 0x000000ff0b0a7290 */ /* 0x000fe2000fffe1ff */
[----:B------:R-:W-:Y:S01]  /*66e0*/  @!UP0 UMOV UR4, UR9 ;  /* 0x0000000900048c82 */ /* 0x000fe20008000000 */
[----:B------:R-:W-:Y:S02]  /*66f0*/  UIADD3 UR9, UPT, UPT, -UR6, URZ, URZ ;  /* 0x000000ff06097290 */ /* 0x000fe4000fffe1ff */
[----:B------:R-:W-:Y:S02]  /*6700*/  @!UP0 USHF.R.U32.HI UR4, URZ, UR41, UR4 ;  /* 0x00000029ff048299 */ /* 0x000fe40008011604 */
[----:B------:R-:W-:Y:S02]  /*6710*/  UIMAD UR10, UR42, UR10, UR6 ;  /* 0x0000000a2a0a72a4 */ /* 0x000fe4000f8e0206 */
[----:B------:R-:W-:Y:S04]  /*6720*/  @!UP0 USEL UR4, UR5, UR4, !UP2 ;  /* 0x0000000405048287 */ /* 0x000fe8000d000000 */
[----:B------:R-:W-:Y:S02]  /*6730*/  @!UP0 UIMAD UR10, UR7, UR10, UR4 ;  /* 0x0000000a070a82a4 */ /* 0x000fe4000f8e0204 */
[----:B------:R-:W-:Y:S02]  /*6740*/  @!UP0 UIADD3 UR11, UPT, UPT, UR11, -UR4, URZ ;  /* 0x800000040b0b8290 */ /* 0x000fe4000fffe0ff */
[----:B------:R-:W-:Y:S02]  /*6750*/  UIMAD UR7, UR43, UR8, UR38 ;  /* 0x000000082b0772a4 */ /* 0x000fe4000f8e0226 */
[----:B------:R-:W-:Y:S02]  /*6760*/  @!UP0 UIMAD UR6, UR11, UR42, UR5 ;  /* 0x0000002a0b0682a4 */ /* 0x000fe4000f8e0205 */
[----:B------:R-:W-:Y:S01]  /*6770*/  UIMAD UR4, UR58, UR9, UR37 ;  /* 0x000000093a0472a4 */ /* 0x000fe2000f8e0225 */
[----:B------:R-:W-:Y:S02]  /*6780*/  @!UP0 UMOV UR5, UR10 ;  /* 0x0000000a00058c82 */ /* 0x000fe40008000000 */
[----:B------:R-:W-:Y:S02]  /*6790*/  UIMAD UR38, UR5, UR43, UR7 ;  /* 0x0000002b052672a4 */ /* 0x000fe4000f8e0207 */
[----:B------:R-:W-:Y:S11]  /*67a0*/  UIMAD UR37, UR6, UR58, UR4 ;  /* 0x0000003a062572a4 */ /* 0x000ff6000f8e0204 */
[----:B------:R-:W-:Y:S01]  /*67b0*/  @!UPT UIADD3 URZ, UPT, UPT, URZ, URZ, URZ ;  /* 0x000000fffffff290 */ /* 0x000fe2000fffe0ff */
.L_x_116:
[----:B------:R-:W-:Y:S01]  /*67c0*/  UISETP.NE.AND UP0, UPT, UR39, 0x1, UPT ;  /* 0x000000012700788c */ /* 0x000fe2000bf05270 */
[----:B------:R-:W-:Y:S01]  /*67d0*/  IADD3 R91, PT, PT, R91, 0x1, RZ ;  /* 0x000000015b5b7810 */ /* 0x000fe20007ffe0ff */
[----:B------:R-:W-:Y:S02]  /*67e0*/  UIADD3 UR11, UPT, UPT, UR47, 0x400, URZ ;  /* 0x000004002f0b7890 */ /* 0x000fe4000fffe0ff */
[----:B------:R-:W-:Y:S02]  /*67f0*/  USHF.L.U32 UR50, UR32, 0x7, URZ ;  /* 0x0000000720327899 */ /* 0x000fe400080006ff */
[----:B------:R-:W-:Y:S05]  /*6800*/  USHF.L.U32 UR49, UR33, 0x6, URZ ;  /* 0x0000000621317899 */ /* 0x000fea00080006ff */
[----:B------:R-:W2:Y:S01]  /*6810*/  @!UP0 LDCU.128 UR12, c[0x0][0xb10] ;  /* 0x00016200ff0c87ac */ /* 0x000ea20008000c00 */
[----:B------:R-:W3:Y:S01]  /*6820*/  @!UP0 LDCU UR5, c[0x0][0xb0c] ;  /* 0x00016180ff0587ac */ /* 0x000ee20008000800 */
[----:B------:R-:W4:Y:S01]  /*6830*/  @!UP0 LDCU UR10, c[0x0][0xb20] ;  /* 0x00016400ff0a87ac */ /* 0x000f220008000800 */
[----:B--2---:R-:W-:Y:S02]  /*6840*/  UIMAD.WIDE.U32 UR8, UR38, UR12, URZ ;  /* 0x0000000c260872a5 */ /* 0x004fe4000f8e00ff */
[----:B------:R-:W-:Y:S02]  /*6850*/  UIMAD.WIDE.U32 UR6, UR37, UR15, URZ ;  /* 0x0000000f250672a5 */ /* 0x000fe4000f8e00ff */
[----:B------:R-:W-:Y:S03]  /*6860*/  @!UP0 UISETP.NE.AND UP1, UPT, UR14, 0x1, UPT ;  /* 0x000000010e00888c */ /* 0x000fe6000bf25270 */
[----:B------:R-:W-:Y:S01]  /*6870*/  @!UP0 UMOV UR4, UR9 ;  /* 0x0000000900048c82 */ /* 0x000fe20008000000 */
[----:B---3--:R-:W-:Y:S02]  /*6880*/  @!UP0 UISETP.NE.AND UP2, UPT, UR5, 0x1, UPT ;  /* 0x000000010500888c */ /* 0x008fe4000bf45270 */
[----:B------:R-:W-:Y:S01]  /*6890*/  @!UP0 USHF.R.U32.HI UR4, URZ, UR13, UR4 ;  /* 0x0000000dff048299 */ /* 0x000fe20008011604 */
[----:B------:R-:W-:Y:S02]  /*68a0*/  @!UP0 UMOV UR6, UR7 ;  /* 0x0000000700068c82 */ /* 0x000fe40008000000 */
[----:B----4-:R-:W-:Y:S02]  /*68b0*/  @!UP0 USHF.R.U32.HI UR6, URZ, UR10, UR6 ;  /* 0x0000000aff068299 */ /* 0x010fe40008011606 */
[----:B------:R-:W-:Y:S02]  /*68c0*/  @!UP0 USEL UR7, UR38, UR4, !UP2 ;  /* 0x0000000426078287 */ /* 0x000fe4000d000000 */
[----:B------:R-:W-:Y:S04]  /*68d0*/  @!UP0 USEL UR6, UR37, UR6, !UP1 ;  /* 0x0000000625068287 */ /* 0x000fe8000c800000 */
[----:B------:R-:W-:Y:S02]  /*68e0*/  @!UP0 UIADD3 UR4, UPT, UPT, -UR7, UR6, URZ ;  /* 0x0000000607048290 */ /* 0x000fe4000fffe1ff */
[----:B------:R-:W-:Y:S02]  /*68f0*/  @!UP0 UIADD3 UR6, UPT, UPT, UR7, -UR6, URZ ;  /* 0x8000000607068290 */ /* 0x000fe4000fffe0ff */
[----:B------:R-:W-:Y:S02]  /*6900*/  @!UP0 UIMAD UR38, UR4, UR5, UR38 ;  /* 0x00000005042682a4 */ /* 0x000fe4000f8e0226 */
[----:B------:R-:W-:Y:S02]  /*6910*/  @!UP0 UIMAD UR37, UR6, UR14, UR37 ;  /* 0x0000000e062582a4 */ /* 0x000fe4000f8e0225 */
[----:B------:R-:W-:Y:S09]  /*6920*/  ULOP3.LUT UP0, URZ, UR11, 0x1b0, URZ, 0xc0, !UPT ;  /* 0x000001b00bff7892 */ /* 0x000ff2000f80c0ff */
[----:B------:R-:W-:Y:S05]  /*6930*/  BRA.U !UP0, `(.L_x_117) ;  /* 0x00000001087c7547 */ /* 0x000fea000b800000 */
[----:B------:R-:W2:Y:S01]  /*6940*/  LDCU.64 UR8, c[0x4][0x80] ;  /* 0x01001000ff0877ac */ /* 0x000ea20008000a00 */
[----:B------:R-:W-:Y:S01]  /*6950*/  MOV R2, 0x0 ;  /* 0x0000000000027802 */ /* 0x000fe20000000f00 */
[----:B------:R-:W-:Y:S02]  /*6960*/  HFMA2 R12, -RZ, RZ, 0, 5.9604644775390625e-08 ;  /* 0x00000001ff0c7431 */ /* 0x000fe400000001ff */
[----:B------:R-:W-:Y:S01]  /*6970*/  IMAD.MOV.U32 R8, RZ, RZ, 0x70 ;  /* 0x00000070ff087424 */ /* 0x000fe200078e00ff */
[----:B------:R3:W4:Y:S01]  /*6980*/  LDC.64 R14, c[0x4][R2] ;  /* 0x01000000020e7b82 */ /* 0x0007220000000a00 */
[----:B------:R-:W1:Y:S01]  /*6990*/  LDCU.64 UR6, c[0x4][0x88] ;  /* 0x01001100ff0677ac */ /* 0x000e620008000a00 */
[----:B------:R-:W-:Y:S01]  /*69a0*/  IMAD.MOV.U32 R13, RZ, RZ, RZ ;  /* 0x000000ffff0d7224 */ /* 0x000fe200078e00ff */
[----:B------:R-:W1:Y:S01]  /*69b0*/  LDCU.64 UR4, c[0x4][0x8] ;  /* 0x01000100ff0477ac */ /* 0x000e620008000a00 */
[----:B--2---:R-:W-:Y:S01]  /*69c0*/  MOV R5, UR9 ;  /* 0x0000000900057c02 */ /* 0x004fe20008000f00 */
[----:B------:R-:W-:Y:S01]  /*69d0*/  IMAD.U32 R4, RZ, RZ, UR8 ;  /* 0x00000008ff047e24 */ /* 0x000fe2000f8e00ff */
[----:B-1----:R-:W-:Y:S01]  /*69e0*/  MOV R7, UR7 ;  /* 0x0000000700077c02 */ /* 0x002fe20008000f00 */
[----:B------:R-:W-:Y:S01]  /*69f0*/  IMAD.U32 R6, RZ, RZ, UR6 ;  /* 0x00000006ff067e24 */ /* 0x000fe2000f8e00ff */
[----:B------:R-:W-:Y:S01]  /*6a00*/  MOV R11, UR5 ;  /* 0x00000005000b7c02 */ /* 0x000fe20008000f00 */
[----:B------:R-:W-:Y:S02]  /*6a10*/  IMAD.U32 R10, RZ, RZ, UR4 ;  /* 0x00000004ff0a7e24 */ /* 0x000fe4000f8e00ff */
[----:B------:R-:W-:Y:S07]  /*6a20*/  LEPC R20, `(.L_x_118) ;  /* 0x000000001014794e */ /* 0x000fee0000000000 */
[----:B---345:R-:W-:Y:S05]  /*6a30*/  CALL.ABS.NOINC R14 ;  /* 0x000000000e007343 */ /* 0x038fea0003c00000 */
.L_x_118:
[----:B------:R-:W1:Y:S01]  /*6a40*/  LDCU.64 UR8, c[0x4][0x80] ;  /* 0x01001000ff0877ac */ /* 0x000e620008000a00 */
[----:B------:R-:W2:Y:S01]  /*6a50*/  LDC.64 R2, c[0x4][R2] ;  /* 0x0100000002027b82 */ /* 0x000ea20000000a00 */
[----:B------:R-:W-:Y:S02]  /*6a60*/  HFMA2 R12, -RZ, RZ, 0, 5.9604644775390625e-08 ;  /* 0x00000001ff0c7431 */ /* 0x000fe400000001ff */
[----:B------:R-:W-:Y:S02]  /*6a70*/  IMAD.MOV.U32 R8, RZ, RZ, 0x70 ;  /* 0x00000070ff087424 */ /* 0x000fe400078e00ff */
[----:B------:R-:W-:Y:S01]  /*6a80*/  IMAD.MOV.U32 R13, RZ, RZ, RZ ;  /* 0x000000ffff0d7224 */ /* 0x000fe200078e00ff */
[----:B------:R-:W3:Y:S01]  /*6a90*/  LDCU.64 UR6, c[0x4][0x88] ;  /* 0x01001100ff0677ac */ /* 0x000ee20008000a00 */
[----:B------:R-:W4:Y:S01]  /*6aa0*/  LDCU.64 UR4, c[0x4][0x8] ;  /* 0x01000100ff0477ac */ /* 0x000f220008000a00 */
[----:B-1----:R-:W-:Y:S02]  /*6ab0*/  MOV R4, UR8 ;  /* 0x0000000800047c02 */ /* 0x002fe40008000f00 */
[----:B------:R-:W-:Y:S02]  /*6ac0*/  MOV R5, UR9 ;  /* 0x0000000900057c02 */ /* 0x000fe40008000f00 */
[----:B---3--:R-:W-:Y:S01]  /*6ad0*/  MOV R7, UR7 ;  /* 0x0000000700077c02 */ /* 0x008fe20008000f00 */
[----:B------:R-:W-:Y:S01]  /*6ae0*/  IMAD.U32 R6, RZ, RZ, UR6 ;  /* 0x00000006ff067e24 */ /* 0x000fe2000f8e00ff */
[----:B----4-:R-:W-:Y:S01]  /*6af0*/  MOV R11, UR5 ;  /* 0x00000005000b7c02 */ /* 0x010fe20008000f00 */
[----:B------:R-:W-:Y:S02]  /*6b00*/  IMAD.U32 R10, RZ, RZ, UR4 ;  /* 0x00000004ff0a7e24 */ /* 0x000fe4000f8e00ff */
[----:B------:R-:W-:Y:S07]  /*6b10*/  LEPC R20, `(.L_x_117) ;  /* 0x000000001014794e */ /* 0x000fee0000000000 */
[----:B--2---:R-:W-:Y:S05]  /*6b20*/  CALL.ABS.NOINC R2 ;  /* 0x0000000002007343 */ /* 0x004fea0003c00000 */
.L_x_117:
[----:B------:R-:W-:Y:S02]  /*6b30*/  R2UR UR6, R88 ;  /* 0x00000000580672ca */ /* 0x000fe400000e0000 */
[----:B------:R-:W-:Y:S02]  /*6b40*/  R2UR UR5, R100 ;  /* 0x00000000640572ca */ /* 0x000fe400000e0000 */
[----:B------:R-:W-:Y:S02]  /*6b50*/  R2UR UR4, R99 ;  /* 0x00000000630472ca */ /* 0x000fe400000e0000 */
[----:B------:R-:W-:Y:S02]  /*6b60*/  ISETP.NE.U32.AND P4, PT, R78, RZ, PT ;  /* 0x000000ff4e00720c */ /* 0x000fe40003f85070 */
[----:B------:R-:W-:Y:S02]  /*6b70*/  ISETP.NE.U32.AND P2, PT, RZ, UR60, PT ;  /* 0x0000003cff007c0c */ /* 0x000fe4000bf45070 */
[----:B------:R-:W-:Y:S02]  /*6b80*/  ISETP.NE.AND.EX P4, PT, R79, RZ, PT, P4 ;  /* 0x000000ff4f00720c */ /* 0x000fe40003f85340 */
[----:B------:R-:W-:Y:S01]  /*6b90*/  ISETP.NE.AND.EX P2, PT, RZ, UR61, PT, P2 ;  /* 0x0000003dff007c0c */ /* 0x000fe2000bf45320 */
[----:B------:R-:W-:Y:S02]  /*6ba0*/  UISETP.NE.AND UP2, UPT, UR6, URZ, UPT ;  /* 0x000000ff0600728c */ /* 0x000fe4000bf45270 */
[----:B------:R-:W-:Y:S04]  /*6bb0*/  UISETP.NE.U32.AND UP0, UPT, UR5, URZ, UPT ;  /* 0x000000ff0500728c */ /* 0x000fe8000bf05070 */
[----:B------:R-:W-:Y:S01]  /*6bc0*/  UISETP.NE.AND.EX UP1, UPT, UR4, URZ, UPT, UP0 ;  /* 0x000000ff0400728c */ /* 0x000fe2000bf25300 */
[----:B------:R-:W-:Y:S01]  /*6bd0*/  PLOP3.LUT P1, PT, PT, PT, UP2, 0x80, 0x8 ;  /* 0x000000000008781c */ /* 0x000fe20003f2f028 */
[----:B------:R-:W-:Y:S03]  /*6be0*/  UPLOP3.LUT UP0, UPT, UPT, UPT, UPT, 0x40, 0x4 ;  /* 0x000000000004789c */ /* 0x000fe60003f0e870 */
[----:B------:R-:W-:Y:S06]  /*6bf0*/  @UP2 UPLOP3.LUT UP0, UPT, UPT, UPT, UP1, 0x80, 0x8 ;  /* 0x000000000008289c */ /* 0x000fec0003f0f010 */
[----:B------:R-:W-:Y:S01]  /*6c00*/  PLOP3.LUT P0, PT, PT, PT, UP0, 0x80, 0x8 ;  /* 0x000000000008781c */ /* 0x000fe20003f0f008 */
[----:B------:R-:W-:Y:S01]  /*6c10*/  @!UPT UIADD3 URZ, UPT, UPT, URZ, URZ, URZ ;  /* 0x000000fffffff290 */ /* 0x000fe2000fffe0ff */
[----:B------:R-:W-:Y:S11]  /*6c20*/  BRA.U !UP1, `(.L_x_119) ;  /* 0x0000000109407547 */ /* 0x000ff6000b800000 */
[----:B------:R-:W-:Y:S01]  /*6c30*/  UISETP.NE.U32.AND UP0, UPT, UR60, URZ, UPT ;  /* 0x000000ff3c00728c */ /* 0x000fe2000bf05070 */
[----:B------:R-:W-:Y:S01]  /*6c40*/  R2UR UR6, R100 ;  /* 0x00000000640672ca */ /* 0x000fe200000e0000 */
[----:B------:R-:W2:Y:S01]  /*6c50*/  LDCU.64 UR8, c[0x0][0x358] ;  /* 0x00006b00ff0877ac */ /* 0x000ea20008000a00 */
[----:B------:R-:W-:Y:S02]  /*6c60*/  HFMA2 R84, -RZ, RZ, 0, 5.9604644775390625e-08 ;  /* 0x00000001ff547431 */ /* 0x000fe400000001ff */
[----:B-1----:R-:W-:Y:S01]  /*6c70*/  IMAD.MOV.U32 R0, RZ, RZ, 0x1 ;  /* 0x00000001ff007424 */ /* 0x002fe200078e00ff */
[----:B------:R-:W-:Y:S06]  /*6c80*/  UISETP.NE.AND.EX UP0, UPT, UR61, URZ, UPT, UP0 ;  /* 0x000000ff3d00728c */ /* 0x000fec000bf05300 */
[----:B------:R-:W-:Y:S05]  /*6c90*/  PLOP3.LUT P3, PT, PT, PT, UP0, 0x80, 0x8 ;  /* 0x000000000008781c */ /* 0x000fea0003f6f008 */
[----:B------:R-:W1:Y:S01]  /*6ca0*/  @UP0 LDCU.64 UR4, c[0x0][0x888] ;  /* 0x00011100ff0407ac */ /* 0x000e620008000a00 */
[----:B------:R-:W-:Y:S07]  /*6cb0*/  @UP0 UIMAD UR6, UR36, UR6, URZ ;  /* 0x00000006240602a4 */ /* 0x000fee000f8e02ff */
[----:B------:R-:W-:Y:S01]  /*6cc0*/  @!P3 PRMT R84, R0, 0x7610, R84 ;  /* 0x000076100054b816 */ /* 0x000fe20000000054 */
[----:B-1----:R-:W-:Y:S06]  /*6cd0*/  @UP0 UIMAD.WIDE UR4, UR6, 0x4, UR4 ;  /* 0x00000004060408a5 */ /* 0x002fec000f8e0204 */
[----:B------:R-:W-:Y:S02]  /*6ce0*/  IMAD.U32 R2, RZ, RZ, UR4 ;  /* 0x00000004ff027e24 */ /* 0x000fe4000f8e00ff */
[----:B------:R-:W-:Y:S03]  /*6cf0*/  IMAD.U32 R3, RZ, RZ, UR5 ;  /* 0x00000005ff037e24 */ /* 0x000fe6000f8e00ff */
[----:B------:R-:W1:Y:S02]  /*6d00*/  @!UP0 LDCU UR4, c[0x0][0x880] ;  /* 0x00011000ff0487ac */ /* 0x000e640008000800 */
[----:B--2--5:R2:W5:Y:S02]  /*6d10*/  @P3 LDG.E R41, desc[UR8][R2.64] ;  /* 0x0000000802293981 */ /* 0x024564000c1e1900 */
[----:B-12---:R-:W-:Y:S02]  /*6d20*/  @!P3 MOV R41, UR4 ;  /* 0x000000040029bc02 */ /* 0x006fe40008000f00 */
.L_x_119:
[----:B------:R-:W-:Y:S05]  /*6d30*/  @!P4 BRA `(.L_x_120) ;  /* 0x000000000024c947 */ /* 0x000fea0003800000 */
[----:B------:R-:W-:Y:S01]  /*6d40*/  ISETP.NE.U32.AND P3, PT, R76, RZ, PT ;  /* 0x000000ff4c00720c */ /* 0x000fe20003f65070 */
[----:B------:R-:W2:Y:S03]  /*6d50*/  LDCU.64 UR4, c[0x0][0x358] ;  /* 0x00006b00ff0477ac */ /* 0x000ea60008000a00 */
[----:B------:R-:W-:Y:S11]  /*6d60*/  ISETP.NE.AND.EX P3, PT, R77, RZ, PT, P3 ;  /* 0x000000ff4d00720c */ /* 0x000ff60003f65330 */
[----:B------:R-:W-:Y:S02]  /*6d70*/  @!UPT UIADD3 URZ, UPT, UPT, URZ, URZ, URZ ;  /* 0x000000fffffff290 */ /* 0x000fe4000fffe0ff */
[----:B------:R-:W3:Y:S01]  /*6d80*/  @P3 LDC.64 R2, c[0x0][0x8a8] ;  /* 0x00022a00ff023b82 */ /* 0x000ee20000000a00 */
[----:B-1----:R-:W-:Y:S04]  /*6d90*/  @P3 IMAD R0, R78, UR36, RZ ;  /* 0x000000244e003c24 */ /* 0x002fe8000f8e02ff */
[----:B---3--:R-:W-:Y:S05]  /*6da0*/  @P3 IMAD.WIDE R2, R0, 0x4, R2 ;  /* 0x0000000400023825 */ /* 0x008fea00078e0202 */
[----:B--2--5:R2:W5:Y:S02]  /*6db0*/  @P3 LDG.E R38, desc[UR4][R2.64] ;  /* 0x0000000402263981 */ /* 0x024564000c1e1900 */
[----:B--2---:R-:W3:Y:S02]  /*6dc0*/  @!P3 LDC R38, c[0x0][0x8a0] ;  /* 0x00022800ff26bb82 */ /* 0x004ee40000000800 */
.L_x_120:
[----:B-----5:R-:W-:Y:S01]  /*6dd0*/  FSETP.NEU.AND P3, PT, R41, RZ, PT ;  /* 0x000000ff2900720b */ /* 0x020fe20003f6d000 */
[----:B------:R-:W-:Y:S01]  /*6de0*/  ULOP3.LUT UR4, UR54, 0x1, URZ, 0x3c, !UPT ;  /* 0x0000000136047892 */ /* 0x000fe2000f8e3cff */
[----:B------:R-:W-:Y:S01]  /*6df0*/  SEL R4, RZ, 0xffffffff, P2 ;  /* 0xffffffffff047807 */ /* 0x000fe20001000000 */
[----:B------:R-:W-:Y:S01]  /*6e00*/  IMAD.U32 R108, RZ, RZ, UR46 ;  /* 0x0000002eff6c7e24 */ /* 0x000fe2000f8e00ff */
[----:B------:R-:W-:Y:S01]  /*6e10*/  @P1 LOP3.LUT P2, RZ, R84, 0xff, RZ, 0xc0, !PT ;  /* 0x000000ff54ff1812 */ /* 0x000fe2000784c0ff */
[----:B------:R-:W-:Y:S01]  /*6e20*/  IMAD.SHL.U32 R81, R93, 0x10, RZ ;  /* 0x000000105d517824 */ /* 0x000fe200078e00ff */
[----:B------:R-:W-:Y:S01]  /*6e30*/  @P1 SEL R3, RZ, 0xffffffff, P3 ;  /* 0xffffffffff031807 */ /* 0x000fe20001800000 */
[----:B------:R-:W-:Y:S01]  /*6e40*/  IMAD.U32 R109, RZ, RZ, UR4 ;  /* 0x00000004ff6d7e24 */ /* 0x000fe2000f8e00ff */
[----:B------:R-:W-:Y:S01]  /*6e50*/  LEA R89, R36, UR47, 0x3 ;  /* 0x0000002f24597c11 */ /* 0x000fe2000f8e18ff */
[----:B------:R-:W-:Y:S01]  /*6e60*/  IMAD.SHL.U32 R108, R108, 0x2000, RZ ;  /* 0x000020006c6c7824 */ /* 0x000fe200078e00ff */
[----:B------:R-:W-:Y:S01]  /*6e70*/  @P0 SEL R3, R4, R3, !P2 ;  /* 0x0000000304030207 */ /* 0x000fe20005000000 */
[----:B------:R-:W-:Y:S01]  /*6e80*/  IMAD.SHL.U32 R80, R92, 0x10, RZ ;  /* 0x000000105c507824 */ /* 0x000fe200078e00ff */
[----:B------:R-:W-:Y:S01]  /*6e90*/  SHF.L.U32 R2, R95, 0x1f, RZ ;  /* 0x0000001f5f027819 */ /* 0x000fe200000006ff */
[----:B------:R-:W-:Y:S01]  /*6ea0*/  IMAD.IADD R82, R97, 0x1, R108 ;  /* 0x0000000161527824 */ /* 0x000fe200078e026c */
[----:B------:R-:W-:Y:S01]  /*6eb0*/  @P1 LOP3.LUT R3, R3, 0x1, RZ, 0xc0, !PT ;  /* 0x0000000103031812 */ /* 0x000fe200078ec0ff */
[----:B------:R-:W-:Y:S01]  /*6ec0*/  BSSY B1, `(.L_x_121) ;  /* 0x0000039000017945 */ /* 0x000fe20003800000 */
[----:B------:R-:W-:Y:S01]  /*6ed0*/  PLOP3.LUT P2, PT, PT, PT, UP1, 0x80, 0x8 ;  /* 0x000000000008781c */ /* 0x000fe20003f4f018 */
[----:B------:R-:W-:Y:S01]  /*6ee0*/  IMAD.IADD R83, R82, 0x1, R81 ;  /* 0x0000000152537824 */ /* 0x000fe200078e0251 */
[----:B------:R-:W-:Y:S01]  /*6ef0*/  ISETP.NE.U32.OR P5, PT, R3, 0x1, !P1 ;  /* 0x000000010300780c */ /* 0x000fe20004fa5470 */
[----:B------:R-:W-:Y:S01]  /*6f00*/  IMAD.U32 R3, RZ, RZ, UR46 ;  /* 0x0000002eff037e24 */ /* 0x000fe2000f8e00ff */
[----:B------:R-:W-:Y:S01]  /*6f10*/  LOP3.LUT P4, R90, R84, 0xff, RZ, 0xc0, !PT ;  /* 0x000000ff545a7812 */ /* 0x000fe2000788c0ff */
[----:B------:R-:W-:Y:S01]  /*6f20*/  IMAD.MOV.U32 R103, RZ, RZ, 0x1 ;  /* 0x00000001ff677424 */ /* 0x000fe200078e00ff */
[----:B------:R-:W-:Y:S01]  /*6f30*/  P2R R102, PR, RZ, 0x20 ;  /* 0x00000020ff667803 */ /* 0x000fe20000000000 */
[----:B------:R-:W-:Y:S01]  /*6f40*/  IMAD R39, R36, 0x40, R37 ;  /* 0x0000004024277824 */ /* 0x000fe200078e0225 */
[----:B-1----:R-:W-:Y:S01]  /*6f50*/  LEA R0, R3, UR47, 0x3 ;  /* 0x0000002f03007c11 */ /* 0x002fe2000f8e18ff */
[----:B------:R-:W-:Y:S01]  /*6f60*/  IMAD.U32 R110, RZ, RZ, UR46 ;  /* 0x0000002eff6e7e24 */ /* 0x000fe2000f8e00ff */
[----:B------:R-:W-:Y:S02]  /*6f70*/  SEL R3, RZ, 0xffffffff, P3 ;  /* 0xffffffffff037807 */ /* 0x000fe40001800000 */
[----:B------:R-:W-:Y:S02]  /*6f80*/  CS2R R74, SRZ ;  /* 0x00000000004a7805 */ /* 0x000fe4000001ff00 */
[----:B------:R-:W-:Y:S02]  /*6f90*/  CS2R R72, SRZ ;  /* 0x0000000000487805 */ /* 0x000fe4000001ff00 */
[----:B------:R-:W-:Y:S02]  /*6fa0*/  CS2R R66, SRZ ;  /* 0x0000000000427805 */ /* 0x000fe4000001ff00 */
[----:B------:R-:W-:Y:S02]  /*6fb0*/  @P2 SEL R3, R4, R3, !P4 ;  /* 0x0000000304032207 */ /* 0x000fe40006000000 */
[----:B------:R-:W-:Y:S02]  /*6fc0*/  CS2R R64, SRZ ;  /* 0x0000000000407805 */ /* 0x000fe4000001ff00 */
[----:B------:R-:W-:Y:S02]  /*6fd0*/  @P5 SHF.L.U32 R5, R109, 0x1f, RZ ;  /* 0x0000001f6d055819 */ /* 0x000fe400000006ff */
[----:B------:R-:W-:Y:S02]  /*6fe0*/  CS2R R58, SRZ ;  /* 0x00000000003a7805 */ /* 0x000fe4000001ff00 */
[----:B------:R-:W-:Y:S02]  /*6ff0*/  LOP3.LUT R3, R3, 0x1, RZ, 0xc0, !PT ;  /* 0x0000000103037812 */ /* 0x000fe400078ec0ff */
[----:B------:R-:W-:Y:S01]  /*7000*/  CS2R R56, SRZ ;  /* 0x0000000000387805 */ /* 0x000fe2000001ff00 */
[----:B------:R-:W1:Y:S01]  /*7010*/  @P5 SYNCS.PHASECHK.TRANS64.TRYWAIT P1, [R0+URZ+0x140], R5 ;  /* 0x00014005000055a7 */ /* 0x000e6200080211ff */
[----:B------:R-:W-:Y:S02]  /*7020*/  CS2R R50, SRZ ;  /* 0x0000000000327805 */ /* 0x000fe4000001ff00 */
[----:B------:R-:W-:Y:S02]  /*7030*/  ISETP.NE.U32.AND P2, PT, R3, 0x1, PT ;  /* 0x000000010300780c */ /* 0x000fe40003f45070 */
[----:B------:R-:W-:Y:S01]  /*7040*/  CS2R R48, SRZ ;  /* 0x0000000000307805 */ /* 0x000fe2000001ff00 */
[----:B------:R-:W-:Y:S01]  /*7050*/  IMAD.IADD R47, R82, 0x1, R80 ;  /* 0x00000001522f7824 */ /* 0x000fe200078e0250 */
[----:B------:R-:W-:Y:S01]  /*7060*/  P2R R111, PR, RZ, 0x4 ;  /* 0x00000004ff6f7803 */ /* 0x000fe20000000000 */
[----:B------:R-:W-:Y:S01]  /*7070*/  IMAD.IADD R46, R96, 0x1, R83 ;  /* 0x00000001602e7824 */ /* 0x000fe200078e0253 */
[----:B------:R2:W4:Y:S01]  /*7080*/  SYNCS.PHASECHK.TRANS64.TRYWAIT P0, [R89+URZ+0x1a0], R2 ;  /* 0x0001a002590075a7 */ /* 0x00052200080011ff */
[----:B-1----:R-:W-:Y:S01]  /*7090*/  @P5 SEL R103, RZ, 0x1, !P1 ;  /* 0x00000001ff675807 */ /* 0x002fe20004800000 */
[----:B--2---:R-:W-:Y:S06]  /*70a0*/  @!P5 BRA `(.L_x_122) ;  /* 0x000000000068d947 */ /* 0x004fec0003800000 */
[----:B------:R-:W-:Y:S01]  /*70b0*/  ISETP.NE.AND P1, PT, R103, RZ, PT ;  /* 0x000000ff6700720c */ /* 0x000fe20003f25270 */
[----:B------:R-:W-:Y:S01]  /*70c0*/  BSSY B0, `(.L_x_123) ;  /* 0x000000d000007945 */ /* 0x000fe20003800000 */
[----:B------:R-:W-:Y:S02]  /*70d0*/  CS2R R50, SRZ ;  /* 0x0000000000327805 */ /* 0x000fe4000001ff00 */
[----:B------:R-:W-:Y:S02]  /*70e0*/  CS2R R48, SRZ ;  /* 0x0000000000307805 */ /* 0x000fe4000001ff00 */
[----:B------:R-:W-:Y:S02]  /*70f0*/  CS2R R58, SRZ ;  /* 0x00000000003a7805 */ /* 0x000fe4000001ff00 */
[----:B------:R-:W-:Y:S02]  /*7100*/  CS2R R56, SRZ ;  /* 0x0000000000387805 */ /* 0x000fe4000001ff00 */
[----:B------:R-:W-:Y:S02]  /*7110*/  CS2R R66, SRZ ;  /* 0x0000000000427805 */ /* 0x000fe4000001ff00 */
[----:B------:R-:W-:Y:S02]  /*7120*/  CS2R R64, SRZ ;  /* 0x0000000000407805 */ /* 0x000fe4000001ff00 */
[----:B------:R-:W-:Y:S02]  /*7130*/  CS2R R74, SRZ ;  /* 0x00000000004a7805 */ /* 0x000fe4000001ff00 */
[----:B------:R-:W-:Y:S01]  /*7140*/  CS2R R72, SRZ ;  /* 0x0000000000487805 */ /* 0x000fe2000001ff00 */
[----:B------:R-:W-:Y:S06]  /*7150*/  @P1 BRA `(.L_x_124) ;  /* 0x00000000000c1947 */ /* 0x000fec0003800000 */
[----:B------:R-:W-:Y:S04]  /*7160*/  SHF.L.U32 R3, R109, 0x1f, RZ ;  /* 0x0000001f6d037819 */ /* 0x000fe800000006ff */
[----:B------:R-:W1:Y:S02]  /*7170*/  SYNCS.PHASECHK.TRANS64.TRYWAIT P1, [R0+URZ+0x140], R3 ;  /* 0x00014003000075a7 */ /* 0x000e6400080211ff */
[----:B-1----:R-:W-:Y:S05]  /*7180*/  @!P1 BRA `(.L_x_125) ;  /* 0x0000002c00389947 */ /* 0x002fea0003800000 */
.L_x_124:
[----:B------:R-:W-:Y:S05]  /*7190*/  BSYNC B0 ;  /* 0x0000000000007941 */ /* 0x000fea0003800000 */
.L_x_123:
[----:B------:R-:W-:Y:S01]  /*71a0*/  ISETP.NE.AND P1, PT, R111, RZ, PT ;  /* 0x000000ff6f00720c */ /* 0x000fe20003f25270 */
[----:B------:R-:W-:Y:S04]  /*71b0*/  UIADD3 UR4, UPT, UPT, UR46, 0x1, URZ ;  /* 0x000000012e047890 */ /* 0x000fe8000fffe0ff */
[----:B------:R-:W-:Y:S04]  /*71c0*/  UISETP.NE.AND UP0, UPT, UR4, 0x3, UPT ;  /* 0x000000030400788c */ /* 0x000fe8000bf05270 */
[----:B------:R-:W-:Y:S02]  /*71d0*/  USEL UR5, URZ, 0x1, UP0 ;  /* 0x00000001ff057887 */ /* 0x000fe40008000000 */
[----:B------:R-:W-:Y:S02]  /*71e0*/  USEL UR4, UR4, URZ, UP0 ;  /* 0x000000ff04047287 */ /* 0x000fe40008000000 */
[----:B------:R2:W1:Y:S02]  /*71f0*/  @P1 LDS.128 R48, [R82] ;  /* 0x0000000052301984 */ /* 0x0004640000000c00 */
[----:B------:R-:W-:Y:S02]  /*7200*/  LOP3.LUT R109, R109, UR5, RZ, 0x3c, !PT ;  /* 0x000000056d6d7c12 */ /* 0x000fe4000f8e3cff */
[----:B------:R2:W1:Y:S01]  /*7210*/  @P1 LDS.128 R56, [R83+0x10] ;  /* 0x0000100053381984 */ /* 0x0004620000000c00 */
[----:B------:R-:W-:Y:S03]  /*7220*/  IMAD.U32 R110, RZ, RZ, UR4 ;  /* 0x00000004ff6e7e24 */ /* 0x000fe6000f8e00ff */
[----:B------:R2:W1:Y:S04]  /*7230*/  @P1 LDS.128 R64, [R47+0x20] ;  /* 0x000020002f401984 */ /* 0x0004680000000c00 */
[----:B------:R2:W1:Y:S02]  /*7240*/  @P1 LDS.128 R72, [R46+0x10] ;  /* 0x000010002e481984 */ /* 0x0004640000000c00 */
.L_x_122:
[----:B------:R-:W-:Y:S05]  /*7250*/  BSYNC B1 ;  /* 0x0000000000017941 */ /* 0x000fea0003800000 */
.L_x_121:
[----:B-1----:R-:W-:Y:S04]  /*7260*/  SHF.R.U32.HI R0, RZ, 0x15, R39 ;  /* 0x00000015ff007819 */ /* 0x002fe80000011627 */
[----:B------:R-:W-:Y:S01]  /*7270*/  LOP3.LUT P1, RZ, R0, 0x3, R85, 0x48, !PT ;  /* 0x0000000300ff7812 */ /* 0x000fe20007824855 */
[----:B------:R-:W-:Y:S01]  /*7280*/  @!UPT UIADD3 URZ, UPT, UPT, URZ, URZ, URZ ;  /* 0x000000fffffff290 */ /* 0x000fe2000fffe0ff */
[----:B----4-:R-:W-:Y:S11]  /*7290*/  @P0 BRA `(.L_x_126) ;  /* 0x0000000000080947 */ /* 0x010ff60003800000 */
[----:B------:R-:W1:Y:S02]  /*72a0*/  SYNCS.PHASECHK.TRANS64.TRYWAIT P0, [R89+URZ+0x1a0], R2 ;  /* 0x0001a002590075a7 */ /* 0x000e6400080011ff */
[----:B-1----:R-:W-:Y:S05]  /*72b0*/  @!P0 BRA `(.L_x_127) ;  /* 0x0000002c00008947 */ /* 0x002fea0003800000 */
.L_x_126:
[----:B------:R-:W-:Y:S05]  /*72c0*/  @!P1 BRA `(.L_x_128) ;  /* 0x0000000000409947 */ /* 0x000fea0003800000 */
[----:B------:R-:W4:Y:S01]  /*72d0*/  LDCU.64 UR8, c[0x4][0x70] ;  /* 0x01000e00ff0877ac */ /* 0x000f220008000a00 */
[----:B------:R-:W-:Y:S01]  /*72e0*/  MOV R3, 0x0 ;  /* 0x0000000000037802 */ /* 0x000fe20000000f00 */
[----:B------:R-:W-:Y:S02]  /*72f0*/  HFMA2 R12, -RZ, RZ, 0, 5.9604644775390625e-08 ;  /* 0x00000001ff0c7431 */ /* 0x000fe400000001ff */
[----:B------:R-:W-:Y:S02]  /*7300*/  IMAD.MOV.U32 R8, RZ, RZ, 0x192 ;  /* 0x00000192ff087424 */ /* 0x000fe400078e00ff */
[----:B------:R-:W-:Y:S01]  /*7310*/  IMAD.MOV.U32 R13, RZ, RZ, RZ ;  /* 0x000000ffff0d7224 */ /* 0x000fe200078e00ff */
[----:B------:R-:W5:Y:S01]  /*7320*/  LDCU.64 UR6, c[0x4][0x78] ;  /* 0x01000f00ff0677ac */ /* 0x000f620008000a00 */
[----:B-1----:R-:W1:Y:S01]  /*7330*/  LDC.64 R2, c[0x4][R3] ;  /* 0x0100000003027b82 */ /* 0x002e620000000a00 */
[----:B------:R-:W2:Y:S01]  /*7340*/  LDCU.64 UR4, c[0x4][0x10] ;  /* 0x01000200ff0477ac */ /* 0x000ea20008000a00 */
[----:B----4-:R-:W-:Y:S01]  /*7350*/  MOV R5, UR9 ;  /* 0x0000000900057c02 */ /* 0x010fe20008000f00 */
[----:B------:R-:W-:Y:S01]  /*7360*/  IMAD.U32 R4, RZ, RZ, UR8 ;  /* 0x00000008ff047e24 */ /* 0x000fe2000f8e00ff */
[----:B-----5:R-:W-:Y:S01]  /*7370*/  MOV R7, UR7 ;  /* 0x0000000700077c02 */ /* 0x020fe20008000f00 */
[----:B------:R-:W-:Y:S01]  /*7380*/  IMAD.U32 R6, RZ, RZ, UR6 ;  /* 0x00000006ff067e24 */ /* 0x000fe2000f8e00ff */
[----:B--2---:R-:W-:Y:S01]  /*7390*/  MOV R11, UR5 ;  /* 0x00000005000b7c02 */ /* 0x004fe20008000f00 */
[----:B------:R-:W-:Y:S02]  /*73a0*/  IMAD.U32 R10, RZ, RZ, UR4 ;  /* 0x00000004ff0a7e24 */ /* 0x000fe4000f8e00ff */
[----:B------:R-:W-:Y:S07]  /*73b0*/  LEPC R20, `(.L_x_128) ;  /* 0x000000001014794e */ /* 0x000fee0000000000 */
[----:B-1-3--:R-:W-:Y:S05]  /*73c0*/  CALL.ABS.NOINC R2 ;  /* 0x0000000002007343 */ /* 0x00afea0003c00000 */
.L_x_128:
[C---:B------:R-:W-:Y:S01]  /*73d0*/  SHF.L.U32 R40, R48.reuse, 0x10, RZ ;  /* 0x0000001030287819 */ /* 0x040fe200000006ff */
[----:B------:R-:W-:Y:S05]  /*73e0*/  WARPSYNC.ALL ;  /* 0x0000000000007948 */ /* 0x000fea0003800000 */
[----:B------:R-:W-:Y:S01]  /*73f0*/  R2UR UR4, R39 ;  /* 0x00000000270472ca */ /* 0x000fe200000e0000 */
[----:B------:R-:W-:Y:S01]  /*7400*/  BSSY.RECONVERGENT B0, `(.L_x_129) ;  /* 0x0000087000007945 */ /* 0x000fe20003800200 */
[----:B------:R-:W-:Y:S02]  /*7410*/  LOP3.LUT R43, R48, 0xffff0000, RZ, 0xc0, !PT ;  /* 0xffff0000302b7812 */ /* 0x000fe400078ec0ff */
[----:B------:R-:W-:Y:S02]  /*7420*/  SHF.L.U32 R42, R49, 0x10, RZ ;  /* 0x00000010312a7819 */ /* 0x000fe400000006ff */
[----:B------:R-:W-:Y:S02]  /*7430*/  SHF.L.U32 R45, R51, 0x10, RZ ;  /* 0x00000010332d7819 */ /* 0x000fe400000006ff */
[----:B------:R-:W-:Y:S02]  /*7440*/  LOP3.LUT R44, R75, 0xffff0000, RZ, 0xc0, !PT ;  /* 0xffff00004b2c7812 */ /* 0x000fe400078ec0ff */
[----:B------:R-:W-:Y:S03]  /*7450*/  ISETP.NE.AND P0, PT, R98, RZ, PT ;  /* 0x000000ff6200720c */ /* 0x000fe60003f05270 */
[----:B------:R-:W3:Y:S02]  /*7460*/  LDTM.x32 R4, tmem[UR4] ;  /* 0x00000004000479ee */ /* 0x000ee400082c0000 */
[C---:B---3--:R-:W-:Y:S01]  /*7470*/  FMUL R0, R38.reuse, R4 ;  /* 0x0000000426007220 */ /* 0x048fe20000400000 */
[C---:B-1----:R-:W-:Y:S01]  /*7480*/  FMUL R2, R38.reuse, R5 ;  /* 0x0000000526027220 */ /* 0x042fe20000400000 */
[C---:B------:R-:W-:Y:S01]  /*7490*/  FMUL R3, R38.reuse, R6 ;  /* 0x0000000626037220 */ /* 0x040fe20000400000 */
[----:B------:R-:W-:Y:S01]  /*74a0*/  FMUL R7, R38, R7 ;  /* 0x0000000726077220 */ /* 0x000fe20000400000 */
[----:B------:R-:W-:Y:S01]  /*74b0*/  FFMA R0, R41, R40, R0 ;  /* 0x0000002829007223 */ /* 0x000fe20000000000 */
[----:B------:R-:W-:Y:S01]  /*74c0*/  LOP3.LUT R40, R49, 0xffff0000, RZ, 0xc0, !PT ;  /* 0xffff000031287812 */ /* 0x000fe200078ec0ff */
[C---:B------:R-:W-:Y:S01]  /*74d0*/  FFMA R2, R41.reuse, R43, R2 ;  /* 0x0000002b29027223 */ /* 0x040fe20000000002 */
[C---:B------:R-:W-:Y:S01]  /*74e0*/  SHF.L.U32 R43, R50.reuse, 0x10, RZ ;  /* 0x00000010322b7819 */ /* 0x040fe200000006ff */
[C---:B------:R-:W-:Y:S01]  /*74f0*/  FFMA R3, R41.reuse, R42, R3 ;  /* 0x0000002a29037223 */ /* 0x040fe20000000003 */
[----:B------:R-:W-:Y:S01]  /*7500*/  LOP3.LUT R42, R50, 0xffff0000, RZ, 0xc0, !PT ;  /* 0xffff0000322a7812 */ /* 0x000fe200078ec0ff */
[----:B------:R-:W-:Y:S01]  /*7510*/  FMUL R4, R38, R8 ;  /* 0x0000000826047220 */ /* 0x000fe20000400000 */
[----:B------:R-:W-:Y:S01]  /*7520*/  F2FP.BF16.F32.PACK_AB R52, R2, R0 ;  /* 0x000000000234723e */ /* 0x000fe200000010ff */
[----:B------:R-:W-:Y:S01]  /*7530*/  FFMA R7, R41, R40, R7 ;  /* 0x0000002829077223 */ /* 0x000fe20000000007 */
[----:B------:R-:W-:Y:S01]  /*7540*/  LOP3.LUT R40, R51, 0xffff0000, RZ, 0xc0, !PT ;  /* 0xffff000033287812 */ /* 0x000fe200078ec0ff */
[C---:B------:R-:W-:Y:S01]  /*7550*/  FMUL R5, R38.reuse, R9 ;  /* 0x0000000926057220 */ /* 0x040fe20000400000 */
[C---:B------:R-:W-:Y:S01]  /*7560*/  FMUL R6, R38.reuse, R10 ;  /* 0x0000000a26067220 */ /* 0x040fe20000400000 */
[----:B------:R-:W-:Y:S01]  /*7570*/  FMUL R11, R38, R11 ;  /* 0x0000000b260b7220 */ /* 0x000fe20000400000 */
[----:B------:R-:W-:Y:S01]  /*7580*/  F2FP.BF16.F32.PACK_AB R53, R7, R3 ;  /* 0x000000030735723e */ /* 0x000fe200000010ff */
[C---:B------:R-:W-:Y:S01]  /*7590*/  FFMA R4, R41.reuse, R43, R4 ;  /* 0x0000002b29047223 */ /* 0x040fe20000000004 */
[C---:B------:R-:W-:Y:S01]  /*75a0*/  SHF.L.U32 R43, R56.reuse, 0x10, RZ ;  /* 0x00000010382b7819 */ /* 0x040fe200000006ff */
[----:B------:R-:W-:Y:S01]  /*75b0*/  FFMA R5, R41, R42, R5 ;  /* 0x0000002a29057223 */ /* 0x000fe20000000005 */
[----:B------:R-:W-:Y:S01]  /*75c0*/  LOP3.LUT R42, R57, 0xffff0000, RZ, 0xc0, !PT ;  /* 0xffff0000392a7812 */ /* 0x000fe200078ec0ff */
[----:B------:R-:W-:Y:S01]  /*75d0*/  FFMA R6, R41, R45, R6 ;  /* 0x0000002d29067223 */ /* 0x000fe20000000006 */
[----:B------:R-:W-:Y:S01]  /*75e0*/  SHF.L.U32 R45, R57, 0x10, RZ ;  /* 0x00000010392d7819 */ /* 0x000fe200000006ff */
[----:B------:R-:W-:Y:S01]  /*75f0*/  FFMA R11, R41, R40, R11 ;  /* 0x00000028290b7223 */ /* 0x000fe2000000000b */
[----:B------:R-:W-:Y:S01]  /*7600*/  LOP3.LUT R40, R56, 0xffff0000, RZ, 0xc0, !PT ;  /* 0xffff000038287812 */ /* 0x000fe200078ec0ff */
[C---:B------:R-:W-:Y:S01]  /*7610*/  FMUL R8, R38.reuse, R12 ;  /* 0x0000000c26087220 */ /* 0x040fe20000400000 */
[----:B------:R-:W-:Y:S01]  /*7620*/  F2FP.BF16.F32.PACK_AB R54, R5, R4 ;  /* 0x000000040536723e */ /* 0x000fe200000010ff */
[C---:B------:R-:W-:Y:S01]  /*7630*/  FMUL R9, R38.reuse, R13 ;  /* 0x0000000d26097220 */ /* 0x040fe20000400000 */
[----:B------:R-:W-:Y:S01]  /*7640*/  F2FP.BF16.F32.PACK_AB R55, R11, R6 ;  /* 0x000000060b37723e */ /* 0x000fe200000010ff */
[C---:B------:R-:W-:Y:S01]  /*7650*/  FMUL R10, R38.reuse, R14 ;  /* 0x0000000e260a7220 */ /* 0x040fe20000400000 */
[----:B------:R-:W-:Y:S01]  /*7660*/  FMUL R15, R38, R15 ;  /* 0x0000000f260f7220 */ /* 0x000fe20000400000 */
[----:B------:R-:W-:Y:S01]  /*7670*/  FFMA R8, R41, R43, R8 ;  /* 0x0000002b29087223 */ /* 0x000fe20000000008 */
[----:B------:R-:W-:Y:S01]  /*7680*/  SHF.L.U32 R43, R59, 0x10, RZ ;  /* 0x000000103b2b7819 */ /* 0x000fe200000006ff */
[C---:B------:R-:W-:Y:S01]  /*7690*/  FFMA R9, R41.reuse, R40, R9 ;  /* 0x0000002829097223 */ /* 0x040fe20000000009 */
[C---:B------:R-:W-:Y:S01]  /*76a0*/  SHF.L.U32 R40, R58.reuse, 0x10, RZ ;  /* 0x000000103a287819 */ /* 0x040fe200000006ff */
        /* <DEDUP_REMOVED lines=8> */
[----:B------:R-:W-:Y:S01]  /*7730*/  FMUL R14, R38, R18 ;  /* 0x00000012260e7220 */ /* 0x000fe20000400000 */
[----:B------:R-:W-:Y:S01]  /*7740*/  FFMA R12, R41, R40, R12 ;  /* 0x00000028290c7223 */ /* 0x000fe2000000000c */
[----:B------:R-:W-:Y:S01]  /*7750*/  LOP3.LUT R40, R59, 0xffff0000, RZ, 0xc0, !PT ;  /* 0xffff00003b287812 */ /* 0x000fe200078ec0ff */
[C---:B------:R-:W-:Y:S01]  /*7760*/  FFMA R13, R41.reuse, R42, R13 ;  /* 0x0000002a290d7223 */ /* 0x040fe2000000000d */
[----:B------:R-:W-:Y:S01]  /*7770*/  LOP3.LUT R42, R64, 0xffff0000, RZ, 0xc0, !PT ;  /* 0xffff0000402a7812 */ /* 0x000fe200078ec0ff */
[----:B------:R-:W-:Y:S01]  /*7780*/  FMUL R19, R38, R19 ;  /* 0x0000001326137220 */ /* 0x000fe20000400000 */
[----:B------:R-:W-:Y:S01]  /*7790*/  FFMA R14, R41, R43, R14 ;  /* 0x0000002b290e7223 */ /* 0x000fe2000000000e */
[----:B------:R-:W-:Y:S01]  /*77a0*/  SHF.L.U32 R43, R64, 0x10, RZ ;  /* 0x00000010402b7819 */ /* 0x000fe200000006ff */
[----:B------:R1:W-:Y:S01]  /*77b0*/  STS.128 [R82], R52 ;  /* 0x0000003452007388 */ /* 0x0003e20000000c00 */
[----:B------:R-:W-:Y:S01]  /*77c0*/  F2FP.BF16.F32.PACK_AB R62, R13, R12 ;  /* 0x0000000c0d3e723e */ /* 0x000fe200000010ff */
[C---:B------:R-:W-:Y:S01]  /*77d0*/  FMUL R16, R38.reuse, R20 ;  /* 0x0000001426107220 */ /* 0x040fe20000400000 */
        /* <DEDUP_REMOVED lines=8> */
[C---:B------:R-:W-:Y:S01]  /*7860*/  FFMA R17, R41.reuse, R42, R17 ;  /* 0x0000002a29117223 */ /* 0x040fe20000000011 */
[----:B------:R-:W-:Y:S01]  /*7870*/  FFMA R18, R41, R45, R18 ;  /* 0x0000002d29127223 */ /* 0x000fe20000000012 */
[----:B------:R1:W-:Y:S01]  /*7880*/  STS.128 [R83+0x10], R60 ;  /* 0x0000103c53007388 */ /* 0x0003e20000000c00 */
[----:B------:R-:W-:Y:S01]  /*7890*/  SHF.L.U32 R45, R67, 0x10, RZ ;  /* 0x00000010432d7819 */ /* 0x000fe200000006ff */
[----:B------:R-:W-:Y:S01]  /*78a0*/  FFMA R23, R41, R40, R23 ;  /* 0x0000002829177223 */ /* 0x000fe20000000017 */
[----:B------:R-:W-:Y:S01]  /*78b0*/  LOP3.LUT R40, R66, 0xffff0000, RZ, 0xc0, !PT ;  /* 0xffff000042287812 */ /* 0x000fe200078ec0ff */
[C---:B------:R-:W-:Y:S01]  /*78c0*/  FMUL R20, R38.reuse, R24 ;  /* 0x0000001826147220 */ /* 0x040fe20000400000 */
[----:B------:R-:W-:Y:S01]  /*78d0*/  LOP3.LUT R42, R67, 0xffff0000, RZ, 0xc0, !PT ;  /* 0xffff0000432a7812 */ /* 0x000fe200078ec0ff */
[C---:B------:R-:W-:Y:S01]  /*78e0*/  FMUL R21, R38.reuse, R25 ;  /* 0x0000001926157220 */ /* 0x040fe20000400000 */
[----:B------:R-:W-:Y:S01]  /*78f0*/  F2FP.BF16.F32.PACK_AB R68, R17, R16 ;  /* 0x000000101144723e */ /* 0x000fe200000010ff */
[C---:B------:R-:W-:Y:S01]  /*7900*/  FMUL R22, R38.reuse, R26 ;  /* 0x0000001a26167220 */ /* 0x040fe20000400000 */
[----:B------:R-:W-:Y:S01]  /*7910*/  FMUL R27, R38, R27 ;  /* 0x0000001b261b7220 */ /* 0x000fe20000400000 */
[C---:B------:R-:W-:Y:S01]  /*7920*/  FFMA R20, R41.reuse, R43, R20 ;  /* 0x0000002b29147223 */ /* 0x040fe20000000014 */
[C---:B------:R-:W-:Y:S01]  /*7930*/  FFMA R21, R41.reuse, R40, R21 ;  /* 0x0000002829157223 */ /* 0x040fe20000000015 */
[C---:B------:R-:W-:Y:S01]  /*7940*/  FFMA R22, R41.reuse, R45, R22 ;  /* 0x0000002d29167223 */ /* 0x040fe20000000016 */
[----:B------:R-:W-:Y:S01]  /*7950*/  FFMA R27, R41, R42, R27 ;  /* 0x0000002a291b7223 */ /* 0x000fe2000000001b */
[----:B------:R-:W-:Y:S01]  /*7960*/  SHF.L.U32 R40, R72, 0x10, RZ ;  /* 0x0000001048287819 */ /* 0x000fe200000006ff */
[----:B------:R-:W-:Y:S01]  /*7970*/  FMUL R24, R38, R28 ;  /* 0x0000001c26187220 */ /* 0x000fe20000400000 */
[----:B------:R-:W-:Y:S01]  /*7980*/  LOP3.LUT R42, R72, 0xffff0000, RZ, 0xc0, !PT ;  /* 0xffff0000482a7812 */ /* 0x000fe200078ec0ff */
[C---:B------:R-:W-:Y:S01]  /*7990*/  FMUL R25, R38.reuse, R29 ;  /* 0x0000001d26197220 */ /* 0x040fe20000400000 */
[----:B------:R-:W-:Y:S01]  /*79a0*/  SHF.L.U32 R43, R73, 0x10, RZ ;  /* 0x00000010492b7819 */ /* 0x000fe200000006ff */
[C---:B------:R-:W-:Y:S01]  /*79b0*/  FMUL R26, R38.reuse, R30 ;  /* 0x0000001e261a7220 */ /* 0x040fe20000400000 */
[C---:B------:R-:W-:Y:S01]  /*79c0*/  FFMA R24, R41.reuse, R40, R24 ;  /* 0x0000002829187223 */ /* 0x040fe20000000018 */
[----:B------:R-:W-:Y:S01]  /*79d0*/  FFMA R25, R41, R42, R25 ;  /* 0x0000002a29197223 */ /* 0x000fe20000000019 */
[----:B------:R-:W-:Y:S01]  /*79e0*/  LOP3.LUT R40, R73, 0xffff0000, RZ, 0xc0, !PT ;  /* 0xffff000049287812 */ /* 0x000fe200078ec0ff */
[----:B------:R-:W-:Y:S01]  /*79f0*/  FFMA R26, R41, R43, R26 ;  /* 0x0000002b291a7223 */ /* 0x000fe2000000001a */
[----:B------:R-:W-:Y:S01]  /*7a00*/  FMUL R31, R38, R31 ;  /* 0x0000001f261f7220 */ /* 0x000fe20000400000 */
[----:B------:R-:W-:Y:S01]  /*7a10*/  SHF.L.U32 R43, R74, 0x10, RZ ;  /* 0x000000104a2b7819 */ /* 0x000fe200000006ff */
[----:B------:R-:W-:Y:S01]  /*7a20*/  FMUL R28, R38, R32 ;  /* 0x00000020261c7220 */ /* 0x000fe20000400000 */
[----:B------:R-:W-:Y:S01]  /*7a30*/  LOP3.LUT R42, R74, 0xffff0000, RZ, 0xc0, !PT ;  /* 0xffff00004a2a7812 */ /* 0x000fe200078ec0ff */
[C---:B------:R-:W-:Y:S01]  /*7a40*/  FMUL R29, R38.reuse, R33 ;  /* 0x00000021261d7220 */ /* 0x040fe20000400000 */
[----:B------:R-:W-:Y:S01]  /*7a50*/  SHF.L.U32 R45, R75, 0x10, RZ ;  /* 0x000000104b2d7819 */ /* 0x000fe200000006ff */
[C---:B------:R-:W-:Y:S01]  /*7a60*/  FMUL R30, R38.reuse, R34 ;  /* 0x00000022261e7220 */ /* 0x040fe20000400000 */
[----:B------:R-:W-:Y:S01]  /*7a70*/  FFMA R31, R41, R40, R31 ;  /* 0x00000028291f7223 */ /* 0x000fe2000000001f */
[----:B------:R-:W-:Y:S01]  /*7a80*/  FMUL R35, R38, R35 ;  /* 0x0000002326237220 */ /* 0x000fe20000400000 */
[----:B------:R-:W-:Y:S01]  /*7a90*/  F2FP.BF16.F32.PACK_AB R69, R23, R18 ;  /* 0x000000121745723e */ /* 0x000fe200000010ff */
[----:B------:R-:W-:Y:S01]  /*7aa0*/  FFMA R28, R41, R43, R28 ;  /* 0x0000002b291c7223 */ /* 0x000fe2000000001c */
[----:B------:R-:W-:Y:S01]  /*7ab0*/  F2FP.BF16.F32.PACK_AB R70, R21, R20 ;  /* 0x000000141546723e */ /* 0x000fe200000010ff */
[----:B------:R-:W-:Y:S01]  /*7ac0*/  FFMA R29, R41, R42, R29 ;  /* 0x0000002a291d7223 */ /* 0x000fe2000000001d */
[----:B------:R-:W-:Y:S01]  /*7ad0*/  F2FP.BF16.F32.PACK_AB R71, R27, R22 ;  /* 0x000000161b47723e */ /* 0x000fe200000010ff */
[C---:B------:R-:W-:Y:S01]  /*7ae0*/  FFMA R30, R41.reuse, R45, R30 ;  /* 0x0000002d291e7223 */ /* 0x040fe2000000001e */
[----:B------:R-:W-:Y:S01]  /*7af0*/  FFMA R35, R41, R44, R35 ;  /* 0x0000002c29237223 */ /* 0x000fe20000000023 */
[----:B------:R-:W-:Y:S02]  /*7b00*/  F2FP.BF16.F32.PACK_AB R104, R25, R24 ;  /* 0x000000181968723e */ /* 0x000fe400000010ff */
[----:B------:R1:W-:Y:S01]  /*7b10*/  STS.128 [R47+0x20], R68 ;  /* 0x000020442f007388 */ /* 0x0003e20000000c00 */
[----:B------:R-:W-:Y:S02]  /*7b20*/  F2FP.BF16.F32.PACK_AB R105, R31, R26 ;  /* 0x0000001a1f69723e */ /* 0x000fe400000010ff */
[----:B------:R-:W-:Y:S02]  /*7b30*/  F2FP.BF16.F32.PACK_AB R106, R29, R28 ;  /* 0x0000001c1d6a723e */ /* 0x000fe400000010ff */
[----:B------:R-:W-:Y:S05]  /*7b40*/  F2FP.BF16.F32.PACK_AB R107, R35, R30 ;  /* 0x0000001e236b723e */ /* 0x000fea00000010ff */
[----:B------:R1:W-:Y:S01]  /*7b50*/  STS.128 [R46+0x10], R104 ;  /* 0x000010682e007388 */ /* 0x0003e20000000c00 */
[----:B------:R-:W-:Y:S01]  /*7b60*/  @!PT LDS RZ, [RZ] ;  /* 0x00000000fffff984 */ /* 0x000fe20000000800 */
[----:B------:R-:W-:Y:S01]  /*7b70*/  @!PT LDS RZ, [RZ] ;  /* 0x00000000fffff984 */ /* 0x000fe20000000800 */
[----:B------:R-:W-:Y:S01]  /*7b80*/  @!PT LDS RZ, [RZ] ;  /* 0x00000000fffff984 */ /* 0x000fe20000000800 */
[----:B------:R-:W-:Y:S01]  /*7b90*/  @!PT LDS RZ, [RZ] ;  /* 0x00000000fffff984 */ /* 0x000fe20000000800 */
[----:B------:R3:W-:Y:S07]  /*7ba0*/  MEMBAR.ALL.CTA ;  /* 0x0000000000007992 */ /* 0x0007ee0000008000 */
[----:B---3--:R-:W3:Y:S02]  /*7bb0*/  FENCE.VIEW.ASYNC.S ;  /* 0x00000000000073c6 */ /* 0x008ee40000000000 */
[----:B---3--:R-:W-:Y:S06]  /*7bc0*/  BAR.SYNC.DEFER_BLOCKING 0x1, 0x80 ;  /* 0x0042000000007b1d */ /* 0x008fec0000010000 */
[----:B------:R-:W-:Y:S05]  /*7bd0*/  @P0 BRA `(.L_x_130) ;  /* 0x0000000000240947 */ /* 0x000fea0003800000 */
[----:B------:R-:W3:Y:S01]  /*7be0*/  LDCU.64 UR6, c[0x0][0x348] ;  /* 0x00006900ff0677ac */ /* 0x000ee20008000a00 */
[----:B------:R-:W-:Y:S01]  /*7bf0*/  R2UR UR5, R108 ;  /* 0x000000006c0572ca */ /* 0x000fe200000e0000 */
[----:B------:R-:W-:Y:S11]  /*7c00*/  UMOV UR51, UR36 ;  /* 0x0000002400337c82 */ /* 0x000ff60008000000 */
[----:B------:R-:W-:Y:S01]  /*7c10*/  @!UPT UIADD3 URZ, UPT, UPT, URZ, URZ, URZ ;  /* 0x000000fffffff290 */ /* 0x000fe2000fffe0ff */
[----:B------:R-:W-:Y:S02]  /*7c20*/  UIADD3 UR48, UPT, UPT, UR47, 0x400, UR5 ;  /* 0x000004002f307890 */ /* 0x000fe4000fffe005 */
[----:B---3--:R-:W-:Y:S04]  /*7c30*/  UIADD3 UR4, UP0, UPT, UR6, 0x680, URZ ;  /* 0x0000068006047890 */ /* 0x008fe8000ff1e0ff */
[----:B------:R-:W-:Y:S09]  /*7c40*/  UIADD3.X UR5, UPT, UPT, URZ, UR7, URZ, UP0, !UPT ;  /* 0x00000007ff057290 */ /* 0x000ff200087fe4ff */
[----:B------:R3:W-:Y:S02]  /*7c50*/  UTMASTG.3D [UR48], [UR4] ;  /* 0x00000030040073b5 */ /* 0x0007e40008010000 */
[----:B---3--:R0:W-:Y:S02]  /*7c60*/  UTMACMDFLUSH ;  /* 0x00000000000079b7 */ /* 0x0081e40000000000 */
.L_x_130:
[----:B------:R-:W-:Y:S05]  /*7c70*/  BSYNC.RECONVERGENT B0 ;  /* 0x0000000000007941 */ /* 0x000fea0003800200 */
.L_x_129:
[----:B------:R-:W-:Y:S01]  /*7c80*/  UIADD3 UR44, UPT, UPT, UR46, 0x1, URZ ;  /* 0x000000012e2c7890 */ /* 0x000fe2000fffe0ff */
[----:B------:R-:W-:Y:S03]  /*7c90*/  BSSY.RECONVERGENT B0, `(.L_x_131) ;  /* 0x0000005000007945 */ /* 0x000fe60003800200 */
[----:B------:R-:W-:Y:S04]  /*7ca0*/  UISETP.NE.AND UP0, UPT, UR44, 0x3, UPT ;  /* 0x000000032c00788c */ /* 0x000fe8000bf05270 */
[----:B------:R-:W-:Y:S01]  /*7cb0*/  USEL UR45, UR44, URZ, UP0 ;  /* 0x000000ff2c2d7287 */ /* 0x000fe20008000000 */
[----:B------:R-:W-:Y:S11]  /*7cc0*/  @P0 BRA `(.L_x_132) ;  /* 0x0000000000040947 */ /* 0x000ff60003800000 */
[----:B------:R-:W-:Y:S04]  /*7cd0*/  DEPBAR.LE SB0, 0x1 ;  /* 0x000080400000791a */ /* 0x000fe80000000000 */
.L_x_132:
[----:B------:R-:W-:Y:S05]  /*7ce0*/  BSYNC.RECONVERGENT B0 ;  /* 0x0000000000007941 */ /* 0x000fea0003800200 */
.L_x_131:
[----:B------:R-:W-:Y:S01]  /*7cf0*/  BAR.SYNC.DEFER_BLOCKING 0x1, 0x80 ;  /* 0x0042000000007b1d */ /* 0x000fe20000010000 */
[----:B------:R-:W-:Y:S01]  /*7d00*/  ISETP.NE.AND P1, PT, R102, RZ, PT ;  /* 0x000000ff6600720c */ /* 0x000fe20003f25270 */
[----:B------:R-:W-:Y:S01]  /*7d10*/  UISETP.NE.AND UP0, UPT, UR53, URZ, UPT ;  /* 0x000000ff3500728c */ /* 0x000fe2000bf05270 */
[----:B------:R-:W-:Y:S11]  /*7d20*/  LEA R3, R110, UR47, 0x3 ;  /* 0x0000002f6e037c11 */ /* 0x000ff6000f8e18ff */
[----:B------:R-:W-:Y:S01]  /*7d30*/  @P1 SHF.L.U32 R4, R109, 0x1f, RZ ;  /* 0x0000001f6d041819 */ /* 0x000fe200000006ff */
[----:B------:R-:W-:Y:S06]  /*7d40*/  BRA.U !UP0, `(.L_x_133) ;  /* 0x0000000108247547 */ /* 0x000fec000b800000 */
[----:B------:R-:W3:Y:S01]  /*7d50*/  S2R R0, SR_CgaCtaId ;  /* 0x0000000000007919 */ /* 0x000ee20000008800 */
[----:B------:R-:W-:Y:S01]  /*7d60*/  IMAD.U32 R2, RZ, RZ, UR52 ;  /* 0x00000034ff027e24 */ /* 0x000fe2000f8e00ff */
[----:B------:R-:W-:Y:S04]  /*7d70*/  UIADD3 UR4, UPT, UPT, UR52, 0x1, URZ ;  /* 0x0000000134047890 */ /* 0x000fe8000fffe0ff */
[----:B------:R-:W-:Y:S01]  /*7d80*/  @P1 LEA R2, R2, UR47, 0x3 ;  /* 0x0000002f02021c11 */ /* 0x000fe2000f8e18ff */
[----:B------:R-:W-:Y:S04]  /*7d90*/  UISETP.NE.AND UP0, UPT, UR4, 0x3, UPT ;  /* 0x000000030400788c */ /* 0x000fe8000bf05270 */
[----:B------:R-:W-:Y:S01]  /*7da0*/  @P1 VIADD R5, R2, 0x158 ;  /* 0x0000015802051836 */ /* 0x000fe20000000000 */
[----:B------:R-:W-:Y:S04]  /*7db0*/  USEL UR52, UR4, URZ, UP0 ;  /* 0x000000ff04347287 */ /* 0x000fe80008000000 */
[----:B---3--:R-:W-:Y:S04]  /*7dc0*/  @P1 PRMT R0, R0, 0x654, R5 ;  /* 0x0000065400001816 */ /* 0x008fe80000000005 */
[----:B------:R3:W-:Y:S04]  /*7dd0*/  @P1 SYNCS.ARRIVE.TRANS64.RED.A1T0 RZ, [R0+URZ], RZ ;  /* 0x000000ff00ff19a7 */ /* 0x0007e800081004ff */
.L_x_133:
[----:B------:R-:W4:Y:S01]  /*7de0*/  @P1 SYNCS.PHASECHK.TRANS64.TRYWAIT P0, [R3+URZ+0x140], R4 ;  /* 0x00014004030015a7 */ /* 0x000f2200080011ff */
[----:B------:R-:W-:Y:S01]  /*7df0*/  BSSY B1, `(.L_x_134) ;  /* 0x0000015000017945 */ /* 0x000fe20003800000 */
[----:B----4-:R-:W-:Y:S03]  /*7e00*/  @P1 SEL R103, RZ, 0x1, !P0 ;  /* 0x00000001ff671807 */ /* 0x010fe60004000000 */
[----:B------:R-:W-:Y:S05]  /*7e10*/  @!P1 BRA `(.L_x_135) ;  /* 0x0000000000489947 */ /* 0x000fea0003800000 */
[----:B------:R-:W-:Y:S01]  /*7e20*/  ISETP.NE.AND P1, PT, R111, RZ, PT ;  /* 0x000000ff6f00720c */ /* 0x000fe20003f25270 */
[----:B------:R-:W-:Y:S01]  /*7e30*/  BSSY B0, `(.L_x_136) ;  /* 0x000000a000007945 */ /* 0x000fe20003800000 */
[----:B------:R-:W-:Y:S11]  /*7e40*/  ISETP.NE.AND P0, PT, R103, RZ, PT ;  /* 0x000000ff6700720c */ /* 0x000ff60003f05270 */
[----:B------:R-:W-:Y:S04]  /*7e50*/  @P1 IMAD R110, R110, 0x2000, R97 ;  /* 0x000020006e6e1824 */ /* 0x000fe800078e0261 */
[----:B------:R-:W-:Y:S01]  /*7e60*/  @P1 IMAD.IADD R5, R81, 0x1, R110 ;  /* 0x0000000151051824 */ /* 0x000fe200078e026e */
[----:B------:R-:W-:Y:S03]  /*7e70*/  @P1 IADD3 R2, PT, PT, R80, R110, RZ ;  /* 0x0000006e50021210 */ /* 0x000fe60007ffe0ff */
[----:B---3--:R-:W-:Y:S01]  /*7e80*/  @P1 IMAD.IADD R0, R96, 0x1, R5 ;  /* 0x0000000160001824 */ /* 0x008fe200078e0205 */
[----:B------:R-:W-:Y:S06]  /*7e90*/  @P0 BRA `(.L_x_137) ;  /* 0x00000000000c0947 */ /* 0x000fec0003800000 */
[----:B------:R-:W-:Y:S04]  /*7ea0*/  SHF.L.U32 R4, R109, 0x1f, RZ ;  /* 0x0000001f6d047819 */ /* 0x000fe800000006ff */
[----:B------:R-:W3:Y:S02]  /*7eb0*/  SYNCS.PHASECHK.TRANS64.TRYWAIT P0, [R3+URZ+0x140], R4 ;  /* 0x00014004030075a7 */ /* 0x000ee400080011ff */
[----:B---3--:R-:W-:Y:S05]  /*7ec0*/  @!P0 BRA `(.L_x_138) ;  /* 0x0000002000108947 */ /* 0x008fea0003800000 */
.L_x_137:
[----:B------:R-:W-:Y:S05]  /*7ed0*/  BSYNC B0 ;  /* 0x0000000000007941 */ /* 0x000fea0003800000 */
.L_x_136:
[----:B------:R-:W-:Y:S11]  /*7ee0*/  ISETP.NE.AND P0, PT, R111, RZ, PT ;  /* 0x000000ff6f00720c */ /* 0x000ff60003f05270 */
[----:B------:R-:W-:Y:S02]  /*7ef0*/  @!UPT UIADD3 URZ, UPT, UPT, URZ, URZ, URZ ;  /* 0x000000fffffff290 */ /* 0x000fe4000fffe0ff */
[----:B------:R4:W1:Y:S04]  /*7f00*/  @P0 LDS.128 R48, [R110] ;  /* 0x000000006e300984 */ /* 0x0008680000000c00 */
[----:B------:R4:W1:Y:S04]  /*7f10*/  @P0 LDS.128 R64, [R2+0x20] ;  /* 0x0000200002400984 */ /* 0x0008680000000c00 */
[----:B------:R4:W1:Y:S04]  /*7f20*/  @P0 LDS.128 R56, [R5+0x10] ;  /* 0x0000100005380984 */ /* 0x0008680000000c00 */
[----:B------:R4:W1:Y:S02]  /*7f30*/  @P0 LDS.128 R72, [R0+0x10] ;  /* 0x0000100000480984 */ /* 0x0008640000000c00 */
.L_x_135:
[----:B------:R-:W-:Y:S05]  /*7f40*/  BSYNC B1 ;  /* 0x0000000000017941 */ /* 0x000fea0003800000 */
.L_x_134:
[----:B---34-:R-:W-:Y:S05]  /*7f50*/  VIADD R0, R39, 0x20 ;  /* 0x0000002027007836 */ /* 0x018fea0000000000 */
[----:B------:R-:W-:Y:S04]  /*7f60*/  SHF.R.U32.HI R0, RZ, 0x15, R0 ;  /* 0x00000015ff007819 */ /* 0x000fe80000011600 */
[----:B------:R-:W-:Y:S11]  /*7f70*/  LOP3.LUT P0, RZ, R0, 0x3, R85, 0x48, !PT ;  /* 0x0000000300ff7812 */ /* 0x000ff60007804855 */
[----:B------:R-:W-:Y:S02]  /*7f80*/  @!UPT UIADD3 URZ, UPT, UPT, URZ, URZ, URZ ;  /* 0x000000fffffff290 */ /* 0x000fe4000fffe0ff */
[----:B------:R-:W-:Y:S05]  /*7f90*/  @!P0 BRA `(.L_x_139) ;  /* 0x0000000000408947 */ /* 0x000fea0003800000 */
[----:B------:R-:W3:Y:S01]  /*7fa0*/  LDCU.64 UR8, c[0x4][0x70] ;  /* 0x01000e00ff0877ac */ /* 0x000ee20008000a00 */
[----:B------:R-:W-:Y:S01]  /*7fb0*/  MOV R3, 0x0 ;  /* 0x0000000000037802 */ /* 0x000fe20000000f00 */
[----:B------:R-:W-:Y:S02]  /*7fc0*/  HFMA2 R12, -RZ, RZ, 0, 5.9604644775390625e-08 ;  /* 0x00000001ff0c7431 */ /* 0x000fe400000001ff */
[----:B------:R-:W-:Y:S02]  /*7fd0*/  IMAD.MOV.U32 R8, RZ, RZ, 0x192 ;  /* 0x00000192ff087424 */ /* 0x000fe400078e00ff */
[----:B------:R-:W-:Y:S01]  /*7fe0*/  IMAD.MOV.U32 R13, RZ, RZ, RZ ;  /* 0x000000ffff0d7224 */ /* 0x000fe200078e00ff */
[----:B------:R-:W4:Y:S01]  /*7ff0*/  LDCU.64 UR6, c[0x4][0x78] ;  /* 0x01000f00ff0677ac */ /* 0x000f220008000a00 */
[----:B------:R-:W1:Y:S01]  /*8000*/  LDC.64 R2, c[0x4][R3] ;  /* 0x0100000003027b82 */ /* 0x000e620000000a00 */
[----:B------:R-:W5:Y:S01]  /*8010*/  LDCU.64 UR4, c[0x4][0x10] ;  /* 0x01000200ff0477ac */ /* 0x000f620008000a00 */
[----:B---3--:R-:W-:Y:S01]  /*8020*/  MOV R5, UR9 ;  /* 0x0000000900057c02 */ /* 0x008fe20008000f00 */
[----:B------:R-:W-:Y:S01]  /*8030*/  IMAD.U32 R4, RZ, RZ, UR8 ;  /* 0x00000008ff047e24 */ /* 0x000fe2000f8e00ff */
[----:B----4-:R-:W-:Y:S01]  /*8040*/  MOV R7, UR7 ;  /* 0x0000000700077c02 */ /* 0x010fe20008000f00 */
[----:B------:R-:W-:Y:S01]  /*8050*/  IMAD.U32 R6, RZ, RZ, UR6 ;  /* 0x00000006ff067e24 */ /* 0x000fe2000f8e00ff */
[----:B-----5:R-:W-:Y:S01]  /*8060*/  MOV R11, UR5 ;  /* 0x00000005000b7c02 */ /* 0x020fe20008000f00 */
[----:B------:R-:W-:Y:S02]  /*8070*/  IMAD.U32 R10, RZ, RZ, UR4 ;  /* 0x00000004ff0a7e24 */ /* 0x000fe4000f8e00ff */
[----:B------:R-:W-:Y:S07]  /*8080*/  LEPC R20, `(.L_x_139) ;  /* 0x000000001014794e */ /* 0x000fee0000000000 */
[----:B-12---:R-:W-:Y:S05]  /*8090*/  CALL.ABS.NOINC R2 ;  /* 0x0000000002007343 */ /* 0x006fea0003c00000 */
.L_x_139:
[----:B------:R-:W-:Y:S01]  /*80a0*/  ISETP.NE.AND P0, PT, R98, RZ, PT ;  /* 0x000000ff6200720c */ /* 0x000fe20003f05270 */
[----:B------:R-:W-:Y:S05]  /*80b0*/  WARPSYNC.ALL ;  /* 0x0000000000007948 */ /* 0x000fea0003800000 */
[----:B------:R-:W-:Y:S01]  /*80c0*/  R2UR UR4, R39 ;  /* 0x00000000270472ca */ /* 0x000fe200000e0000 */
[----:B------:R-:W-:Y:S01]  /*80d0*/  BSSY.RECONVERGENT B0, `(.L_x_140) ;  /* 0x0000090000007945 */ /* 0x000fe20003800200 */
[C---:B-1----:R-:W-:Y:S02]  /*80e0*/  SHF.L.U32 R40, R48.reuse, 0x10, RZ ;  /* 0x0000001030287819 */ /* 0x042fe400000006ff */
[----:B------:R-:W-:Y:S02]  /*80f0*/  LOP3.LUT R42, R48, 0xffff0000, RZ, 0xc0, !PT ;  /* 0xffff0000302a7812 */ /* 0x000fe400078ec0ff */
[C---:B------:R-:W-:Y:S02]  /*8100*/  SHF.L.U32 R43, R49.reuse, 0x10, RZ ;  /* 0x00000010312b7819 */ /* 0x040fe400000006ff */
[----:B------:R-:W-:Y:S02]  /*8110*/  LOP3.LUT R44, R49, 0xffff0000, RZ, 0xc0, !PT ;  /* 0xffff0000312c7812 */ /* 0x000fe400078ec0ff */
[C---:B------:R-:W-:Y:S02]  /*8120*/  SHF.L.U32 R45, R50.reuse, 0x10, RZ ;  /* 0x00000010322d7819 */ /* 0x040fe400000006ff */
[----:B--2---:R-:W-:Y:S01]  /*8130*/  LOP3.LUT R46, R50, 0xffff0000, RZ, 0xc0, !PT ;  /* 0xffff0000322e7812 */ /* 0x004fe200078ec0ff */
[----:B------:R-:W1:Y:S01]  /*8140*/  LDTM.x32 R4, tmem[UR4+0x20] ;  /* 0x00002004000479ee */ /* 0x000e6200082c0000 */
[C---:B------:R-:W-:Y:S01]  /*8150*/  SHF.L.U32 R47, R51.reuse, 0x10, RZ ;  /* 0x00000010332f7819 */ /* 0x040fe200000006ff */
[----:B------:R-:W-:Y:S01]  /*8160*/  USHF.L.U32 UR4, UR45, 0xd, URZ ;  /* 0x0000000d2d047899 */ /* 0x000fe200080006ff */
[----:B------:R-:W-:Y:S01]  /*8170*/  LOP3.LUT R48, R51, 0xffff0000, RZ, 0xc0, !PT ;  /* 0xffff000033307812 */ /* 0x000fe200078ec0ff */
[----:B------:R-:W-:Y:S01]  /*8180*/  NOP ;  /* 0x0000000000007918 */ /* 0x000fe20000000000 */
[C---:B------:R-:W-:Y:S02]  /*8190*/  SHF.L.U32 R49, R56.reuse, 0x10, RZ ;  /* 0x0000001038317819 */ /* 0x040fe400000006ff */
[----:B------:R-:W-:Y:S02]  /*81a0*/  LOP3.LUT R51, R56, 0xffff0000, RZ, 0xc0, !PT ;  /* 0xffff000038337812 */ /* 0x000fe400078ec0ff */
[C---:B------:R-:W-:Y:S02]  /*81b0*/  SHF.L.U32 R50, R57.reuse, 0x10, RZ ;  /* 0x0000001039327819 */ /* 0x040fe400000006ff */
[----:B------:R-:W-:Y:S02]  /*81c0*/  LOP3.LUT R52, R57, 0xffff0000, RZ, 0xc0, !PT ;  /* 0xffff000039347812 */ /* 0x000fe400078ec0ff */
[----:B------:R-:W-:Y:S02]  /*81d0*/  IADD3 R116, PT, PT, R97, UR4, RZ ;  /* 0x0000000461747c10 */ /* 0x000fe4000fffe0ff */
[C---:B------:R-:W-:Y:S02]  /*81e0*/  SHF.L.U32 R53, R58.reuse, 0x10, RZ ;  /* 0x000000103a357819 */ /* 0x040fe400000006ff */
[----:B------:R-:W-:Y:S02]  /*81f0*/  LOP3.LUT R54, R58, 0xffff0000, RZ, 0xc0, !PT ;  /* 0xffff00003a367812 */ /* 0x000fe400078ec0ff */
[----:B------:R-:W-:Y:S02]  /*8200*/  SHF.L.U32 R55, R59, 0x10, RZ ;  /* 0x000000103b377819 */ /* 0x000fe400000006ff */
[----:B------:R-:W-:Y:S02]  /*8210*/  IADD3 R89, PT, PT, R89, 0x1c0, RZ ;  /* 0x000001c059597810 */ /* 0x000fe40007ffe0ff */
[----:B------:R-:W-:Y:S01]  /*8220*/  LOP3.LUT R56, R59, 0xffff0000, RZ, 0xc0, !PT ;  /* 0xffff00003b387812 */ /* 0x000fe200078ec0ff */
[C---:B-1----:R-:W-:Y:S01]  /*8230*/  FMUL R4, R38.reuse, R4 ;  /* 0x0000000426047220 */ /* 0x042fe20000400000 */
[----:B------:R-:W-:Y:S01]  /*8240*/  IADD3 R103, PT, PT, R81, R116, RZ ;  /* 0x0000007451677210 */ /* 0x000fe20007ffe0ff */
[----:B------:R-:W-:Y:S01]  /*8250*/  FMUL R5, R38, R5 ;  /* 0x0000000526057220 */ /* 0x000fe20000400000 */
[----:B------:R-:W-:Y:S01]  /*8260*/  SHF.L.U32 R57, R64, 0x10, RZ ;  /* 0x0000001040397819 */ /* 0x000fe200000006ff */
[----:B------:R-:W-:Y:S01]  /*8270*/  FMUL R6, R38, R6 ;  /* 0x0000000626067220 */ /* 0x000fe20000400000 */
[----:B------:R-:W-:Y:S01]  /*8280*/  IADD3 R116, PT, PT, R80, R116, RZ ;  /* 0x0000007450747210 */ /* 0x000fe20007ffe0ff */
[----:B------:R-:W-:Y:S01]  /*8290*/  FMUL R7, R38, R7 ;  /* 0x0000000726077220 */ /* 0x000fe20000400000 */
[----:B------:R-:W-:Y:S01]  /*82a0*/  LOP3.LUT R58, R64, 0xffff0000, RZ, 0xc0, !PT ;  /* 0xffff0000403a7812 */ /* 0x000fe200078ec0ff */
[----:B------:R-:W-:Y:S01]  /*82b0*/  FFMA R4, R41, R40, R4 ;  /* 0x0000002829047223 */ /* 0x000fe20000000004 */
[----:B------:R-:W-:Y:S01]  /*82c0*/  SHF.L.U32 R59, R65, 0x10, RZ ;  /* 0x00000010413b7819 */ /* 0x000fe200000006ff */
[C---:B------:R-:W-:Y:S01]  /*82d0*/  FMUL R8, R38.reuse, R8 ;  /* 0x0000000826087220 */ /* 0x040fe20000400000 */
[----:B------:R-:W-:Y:S01]  /*82e0*/  LOP3.LUT R89, R89, 0xfefffff8, RZ, 0xc0, !PT ;  /* 0xfefffff859597812 */ /* 0x000fe200078ec0ff */
[----:B------:R-:W-:Y:S01]  /*82f0*/  FFMA R5, R41, R42, R5 ;  /* 0x0000002a29057223 */ /* 0x000fe20000000005 */
[----:B------:R-:W-:Y:S01]  /*8300*/  LOP3.LUT R60, R65, 0xffff0000, RZ, 0xc0, !PT ;  /* 0xffff0000413c7812 */ /* 0x000fe200078ec0ff */
[----:B------:R-:W-:Y:S01]  /*8310*/  FMUL R9, R38, R9 ;  /* 0x0000000926097220 */ /* 0x000fe20000400000 */
[----:B------:R-:W-:Y:S01]  /*8320*/  SHF.L.U32 R61, R66, 0x10, RZ ;  /* 0x00000010423d7819 */ /* 0x000fe200000006ff */
[----:B------:R1:W-:Y:S01]  /*8330*/  SYNCS.ARRIVE.TRANS64.RED.A1T0 RZ, [R89+URZ], RZ ;  /* 0x000000ff59ff79a7 */ /* 0x0003e200081004ff */
[----:B------:R-:W-:Y:S01]  /*8340*/  F2FP.BF16.F32.PACK_AB R80, R5, R4 ;  /* 0x000000040550723e */ /* 0x000fe200000010ff */
[C---:B------:R-:W-:Y:S01]  /*8350*/  FFMA R6, R41.reuse, R43, R6 ;  /* 0x0000002b29067223 */ /* 0x040fe20000000006 */
[----:B------:R-:W-:Y:S01]  /*8360*/  IADD3 R117, PT, PT, R96, R103, RZ ;  /* 0x0000006760757210 */ /* 0x000fe20007ffe0ff */
[C---:B------:R-:W-:Y:S01]  /*8370*/  FFMA R7, R41.reuse, R44, R7 ;  /* 0x0000002c29077223 */ /* 0x040fe20000000007 */
[C---:B------:R-:W-:Y:S01]  /*8380*/  FFMA R8, R41.reuse, R45, R8 ;  /* 0x0000002d29087223 */ /* 0x040fe20000000008 */
[----:B------:R-:W-:Y:S01]  /*8390*/  FFMA R9, R41, R46, R9 ;  /* 0x0000002e29097223 */ /* 0x000fe20000000009 */
[----:B------:R-:W-:Y:S01]  /*83a0*/  FMUL R10, R38, R10 ;  /* 0x0000000a260a7220 */ /* 0x000fe20000400000 */
[----:B------:R-:W-:Y:S01]  /*83b0*/  LOP3.LUT R62, R66, 0xffff0000, RZ, 0xc0, !PT ;  /* 0xffff0000423e7812 */ /* 0x000fe200078ec0ff */
[C---:B------:R-:W-:Y:S01]  /*83c0*/  FMUL R11, R38.reuse, R11 ;  /* 0x0000000b260b7220 */ /* 0x040fe20000400000 */
[----:B------:R-:W-:Y:S01]  /*83d0*/  F2FP.BF16.F32.PACK_AB R81, R7, R6 ;  /* 0x000000060751723e */ /* 0x000fe200000010ff */
[----:B------:R-:W-:Y:S01]  /*83e0*/  FFMA R10, R41, R47, R10 ;  /* 0x0000002f290a7223 */ /* 0x000fe2000000000a */
[----:B------:R-:W-:Y:S01]  /*83f0*/  F2FP.BF16.F32.PACK_AB R82, R9, R8 ;  /* 0x000000080952723e */ /* 0x000fe200000010ff */
[----:B------:R-:W-:Y:S01]  /*8400*/  FFMA R11, R41, R48, R11 ;  /* 0x00000030290b7223 */ /* 0x000fe2000000000b */
[C---:B------:R-:W-:Y:S01]  /*8410*/  FMUL R0, R38.reuse, R12 ;  /* 0x0000000c26007220 */ /* 0x040fe20000400000 */
[C---:B------:R-:W-:Y:S01]  /*8420*/  FMUL R2, R38.reuse, R13 ;  /* 0x0000000d26027220 */ /* 0x040fe20000400000 */
[C---:B------:R-:W-:Y:S01]  /*8430*/  FMUL R3, R38.reuse, R14 ;  /* 0x0000000e26037220 */ /* 0x040fe20000400000 */
[----:B------:R-:W-:Y:S01]  /*8440*/  SHF.L.U32 R63, R67, 0x10, RZ ;  /* 0x00000010433f7819 */ /* 0x000fe200000006ff */
[----:B------:R-:W-:Y:S01]  /*8450*/  FFMA R0, R41, R49, R0 ;  /* 0x0000003129007223 */ /* 0x000fe20000000000 */
[----:B------:R-:W-:Y:S01]  /*8460*/  F2FP.BF16.F32.PACK_AB R83, R11, R10 ;  /* 0x0000000a0b53723e */ /* 0x000fe200000010ff */
[----:B------:R-:W-:Y:S01]  /*8470*/  FFMA R2, R41, R51, R2 ;  /* 0x0000003329027223 */ /* 0x000fe20000000002 */
[C---:B------:R-:W-:Y:S01]  /*8480*/  FMUL R15, R38.reuse, R15 ;  /* 0x0000000f260f7220 */ /* 0x040fe20000400000 */
[C---:B------:R-:W-:Y:S01]  /*8490*/  FMUL R12, R38.reuse, R16 ;  /* 0x00000010260c7220 */ /* 0x040fe20000400000 */
[----:B------:R-:W-:Y:S01]  /*84a0*/  FMUL R13, R38, R17 ;  /* 0x00000011260d7220 */ /* 0x000fe20000400000 */
[----:B------:R1:W-:Y:S01]  /*84b0*/  STS.128 [R97+UR4], R80 ;  /* 0x0000005061007988 */ /* 0x0003e20008000c04 */
[----:B------:R-:W-:Y:S01]  /*84c0*/  LOP3.LUT R64, R67, 0xffff0000, RZ, 0xc0, !PT ;  /* 0xffff000043407812 */ /* 0x000fe200078ec0ff */
[C---:B------:R-:W-:Y:S01]  /*84d0*/  FFMA R3, R41.reuse, R50, R3 ;  /* 0x0000003229037223 */ /* 0x040fe20000000003 */
[----:B------:R-:W-:Y:S01]  /*84e0*/  SHF.L.U32 R65, R72, 0x10, RZ ;  /* 0x0000001048417819 */ /* 0x000fe200000006ff */
[C---:B------:R-:W-:Y:S01]  /*84f0*/  FFMA R15, R41.reuse, R52, R15 ;  /* 0x00000034290f7223 */ /* 0x040fe2000000000f */
[----:B------:R-:W-:Y:S01]  /*8500*/  F2FP.BF16.F32.PACK_AB R104, R2, R0 ;  /* 0x000000000268723e */ /* 0x000fe200000010ff */
[C---:B------:R-:W-:Y:S01]  /*8510*/  FFMA R12, R41.reuse, R53, R12 ;  /* 0x00000035290c7223 */ /* 0x040fe2000000000c */
[C---:B------:R-:W-:Y:S01]  /*8520*/  FFMA R13, R41.reuse, R54, R13 ;  /* 0x00000036290d7223 */ /* 0x040fe2000000000d */
[C---:B------:R-:W-:Y:S01]  /*8530*/  FMUL R14, R38.reuse, R18 ;  /* 0x00000012260e7220 */ /* 0x040fe20000400000 */
[C---:B------:R-:W-:Y:S01]  /*8540*/  FMUL R19, R38.reuse, R19 ;  /* 0x0000001326137220 */ /* 0x040fe20000400000 */
[C---:B------:R-:W-:Y:S01]  /*8550*/  FMUL R16, R38.reuse, R20 ;  /* 0x0000001426107220 */ /* 0x040fe20000400000 */
[C---:B------:R-:W-:Y:S01]  /*8560*/  FMUL R17, R38.reuse, R21 ;  /* 0x0000001526117220 */ /* 0x040fe20000400000 */
[C---:B------:R-:W-:Y:S01]  /*8570*/  FFMA R14, R41.reuse, R55, R14 ;  /* 0x00000037290e7223 */ /* 0x040fe2000000000e */
        /* <DEDUP_REMOVED lines=9> */
[----:B------:R-:W-:Y:S01]  /*8610*/  FFMA R23, R41, R60, R23 ;  /* 0x0000003c29177223 */ /* 0x000fe20000000017 */
[C---:B------:R-:W-:Y:S01]  /*8620*/  FMUL R27, R38.reuse, R27 ;  /* 0x0000001b261b7220 */ /* 0x040fe20000400000 */
[----:B------:R-:W-:Y:S01]  /*8630*/  F2FP.BF16.F32.PACK_AB R105, R15, R3 ;  /* 0x000000030f69723e */ /* 0x000fe200000010ff */
[----:B------:R-:W-:Y:S01]  /*8640*/  FFMA R20, R41, R61, R20 ;  /* 0x0000003d29147223 */ /* 0x000fe20000000014 */
[----:B------:R-:W-:Y:S01]  /*8650*/  F2FP.BF16.F32.PACK_AB R106, R13, R12 ;  /* 0x0000000c0d6a723e */ /* 0x000fe200000010ff */
[----:B------:R-:W-:Y:S01]  /*8660*/  FMUL R24, R38, R28 ;  /* 0x0000001c26187220 */ /* 0x000fe20000400000 */
[----:B------:R-:W-:Y:S01]  /*8670*/  F2FP.BF16.F32.PACK_AB R107, R19, R14 ;  /* 0x0000000e136b723e */ /* 0x000fe200000010ff */
[----:B------:R-:W-:Y:S01]  /*8680*/  FFMA R21, R41, R62, R21 ;  /* 0x0000003e29157223 */ /* 0x000fe20000000015 */
[----:B------:R-:W-:Y:S01]  /*8690*/  LOP3.LUT R66, R72, 0xffff0000, RZ, 0xc0, !PT ;  /* 0xffff000048427812 */ /* 0x000fe200078ec0ff */
[C---:B------:R-:W-:Y:S01]  /*86a0*/  FMUL R25, R38.reuse, R29 ;  /* 0x0000001d26197220 */ /* 0x040fe20000400000 */
[----:B------:R-:W-:Y:S01]  /*86b0*/  SHF.L.U32 R67, R73, 0x10, RZ ;  /* 0x0000001049437819 */ /* 0x000fe200000006ff */
[----:B------:R1:W-:Y:S01]  /*86c0*/  STS.128 [R103+0x10], R104 ;  /* 0x0000106867007388 */ /* 0x0003e20000000c00 */
[----:B------:R-:W-:Y:S01]  /*86d0*/  FFMA R22, R41, R63, R22 ;  /* 0x0000003f29167223 */ /* 0x000fe20000000016 */
[----:B------:R-:W-:Y:S01]  /*86e0*/  LOP3.LUT R68, R73, 0xffff0000, RZ, 0xc0, !PT ;  /* 0xffff000049447812 */ /* 0x000fe200078ec0ff */
[----:B------:R-:W-:Y:S01]  /*86f0*/  FMUL R26, R38, R30 ;  /* 0x0000001e261a7220 */ /* 0x000fe20000400000 */
[C---:B------:R-:W-:Y:S01]  /*8700*/  FFMA R27, R41.reuse, R64, R27 ;  /* 0x00000040291b7223 */ /* 0x040fe2000000001b */
[----:B------:R-:W-:Y:S01]  /*8710*/  SHF.L.U32 R69, R74, 0x10, RZ ;  /* 0x000000104a457819 */ /* 0x000fe200000006ff */
[----:B------:R-:W-:Y:S01]  /*8720*/  FMUL R31, R38, R31 ;  /* 0x0000001f261f7220 */ /* 0x000fe20000400000 */
[C---:B------:R-:W-:Y:S01]  /*8730*/  FFMA R24, R41.reuse, R65, R24 ;  /* 0x0000004129187223 */ /* 0x040fe20000000018 */
[----:B------:R-:W-:Y:S01]  /*8740*/  LOP3.LUT R70, R74, 0xffff0000, RZ, 0xc0, !PT ;  /* 0xffff00004a467812 */ /* 0x000fe200078ec0ff */
[C---:B------:R-:W-:Y:S01]  /*8750*/  FMUL R28, R38.reuse, R32 ;  /* 0x00000020261c7220 */ /* 0x040fe20000400000 */
[----:B------:R-:W-:Y:S01]  /*8760*/  FFMA R25, R41, R66, R25 ;  /* 0x0000004229197223 */ /* 0x000fe20000000019 */
[----:B------:R-:W-:Y:S01]  /*8770*/  SHF.L.U32 R71, R75, 0x10, RZ ;  /* 0x000000104b477819 */ /* 0x000fe200000006ff */
[C---:B------:R-:W-:Y:S01]  /*8780*/  FMUL R29, R38.reuse, R33 ;  /* 0x00000021261d7220 */ /* 0x040fe20000400000 */
[----:B------:R-:W-:Y:S01]  /*8790*/  FFMA R26, R41, R67, R26 ;  /* 0x00000043291a7223 */ /* 0x000fe2000000001a */
[----:B------:R-:W-:Y:S01]  /*87a0*/  LOP3.LUT R72, R75, 0xffff0000, RZ, 0xc0, !PT ;  /* 0xffff00004b487812 */ /* 0x000fe200078ec0ff */
        /* <DEDUP_REMOVED lines=8> */
[----:B------:R-:W-:Y:S01]  /*8830*/  FFMA R30, R41, R71, R30 ;  /* 0x00000047291e7223 */ /* 0x000fe2000000001e */
[----:B------:R-:W-:Y:S01]  /*8840*/  F2FP.BF16.F32.PACK_AB R111, R27, R22 ;  /* 0x000000161b6f723e */ /* 0x000fe200000010ff */
[----:B------:R-:W-:Y:S01]  /*8850*/  FFMA R35, R41, R72, R35 ;  /* 0x0000004829237223 */ /* 0x000fe20000000023 */
[----:B------:R-:W-:Y:S02]  /*8860*/  F2FP.BF16.F32.PACK_AB R112, R25, R24 ;  /* 0x000000181970723e */ /* 0x000fe400000010ff */
[----:B------:R-:W-:Y:S01]  /*8870*/  F2FP.BF16.F32.PACK_AB R113, R31, R26 ;  /* 0x0000001a1f71723e */ /* 0x000fe200000010ff */
[----:B------:R1:W-:Y:S01]  /*8880*/  STS.128 [R116+0x20], R108 ;  /* 0x0000206c74007388 */ /* 0x0003e20000000c00 */
        /* <DEDUP_REMOVED lines=8> */
[----:B--2---:R-:W2:Y:S02]  /*8910*/  FENCE.VIEW.ASYNC.S ;  /* 0x00000000000073c6 */ /* 0x004ea40000000000 */
[----:B--2---:R-:W-:Y:S06]  /*8920*/  BAR.SYNC.DEFER_BLOCKING 0x1, 0x80 ;  /* 0x0042000000007b1d */ /* 0x004fec0000010000 */
[----:B------:R-:W-:Y:S05]  /*8930*/  @P0 BRA `(.L_x_141) ;  /* 0x0000000000240947 */ /* 0x000fea0003800000 */
[----:B------:R-:W2:Y:S01]  /*8940*/  LDCU.64 UR10, c[0x0][0x348] ;  /* 0x00006900ff0a77ac */ /* 0x000ea20008000a00 */
[----:B------:R-:W-:Y:S02]  /*8950*/  UIADD3 UR9, UPT, UPT, UR49, 0x20, URZ ;  /* 0x0000002031097890 */ /* 0x000fe4000fffe0ff */
[----:B------:R-:W-:Y:S02]  /*8960*/  UIADD3 UR8, UPT, UPT, UR47, 0x400, UR4 ;  /* 0x000004002f087890 */ /* 0x000fe4000fffe004 */
[----:B--2---:R-:W-:Y:S03]  /*8970*/  UIADD3 UR6, UP0, UPT, UR10, 0x680, URZ ;  /* 0x000006800a067890 */ /* 0x004fe6000ff1e0ff */
[----:B------:R-:W-:Y:S01]  /*8980*/  UMOV UR10, UR50 ;  /* 0x00000032000a7c82 */ /* 0x000fe20008000000 */
[----:B------:R-:W-:Y:S03]  /*8990*/  UIADD3.X UR7, UPT, UPT, URZ, UR11, URZ, UP0, !UPT ;  /* 0x0000000bff077290 */ /* 0x000fe600087fe4ff */
[----:B------:R-:W-:Y:S06]  /*89a0*/  UMOV UR11, UR36 ;  /* 0x00000024000b7c82 */ /* 0x000fec0008000000 */
[----:B------:R2:W-:Y:S02]  /*89b0*/  UTMASTG.3D [UR8], [UR6] ;  /* 0x00000008060073b5 */ /* 0x0005e40008010000 */
[----:B--2---:R0:W-:Y:S02]  /*89c0*/  UTMACMDFLUSH ;  /* 0x00000000000079b7 */ /* 0x0041e40000000000 */
.L_x_141:
[----:B------:R-:W-:Y:S05]  /*89d0*/  BSYNC.RECONVERGENT B0 ;  /* 0x0000000000007941 */ /* 0x000fea0003800200 */
.L_x_140:
[----:B------:R-:W-:Y:S01]  /*89e0*/  UIADD3 UR4, UPT, UPT, UR45, 0x1, URZ ;  /* 0x000000012d047890 */ /* 0x000fe2000fffe0ff */
[----:B------:R-:W-:Y:S03]  /*89f0*/  BSSY.RECONVERGENT B0, `(.L_x_142) ;  /* 0x0000008000007945 */ /* 0x000fe60003800200 */
[----:B------:R-:W-:Y:S04]  /*8a00*/  UISETP.NE.AND UP0, UPT, UR4, 0x3, UPT ;  /* 0x000000030400788c */ /* 0x000fe8000bf05270 */
[----:B------:R-:W-:Y:S02]  /*8a10*/  UISETP.EQ.XOR UP1, UPT, UR44, 0x3, !UP0 ;  /* 0x000000032c00788c */ /* 0x000fe4000c722a70 */
[----:B------:R-:W-:Y:S02]  /*8a20*/  USEL UR46, UR4, URZ, UP0 ;  /* 0x000000ff042e7287 */ /* 0x000fe40008000000 */
[----:B------:R-:W-:Y:S04]  /*8a30*/  USEL UR5, URZ, 0x1, !UP1 ;  /* 0x00000001ff057887 */ /* 0x000fe8000c800000 */
[----:B------:R-:W-:Y:S01]  /*8a40*/  ULOP3.LUT UR54, UR54, UR5, URZ, 0x3c, !UPT ;  /* 0x0000000536367292 */ /* 0x000fe2000f8e3cff */
[----:B------:R-:W-:Y:S11]  /*8a50*/  @P0 BRA `(.L_x_143) ;  /* 0x0000000000040947 */ /* 0x000ff60003800000 */
[----:B------:R-:W-:Y:S04]  /*8a60*/  DEPBAR.LE SB0, 0x1 ;  /* 0x000080400000791a */ /* 0x000fe80000000000 */
.L_x_143:
[----:B------:R-:W-:Y:S05]  /*8a70*/  BSYNC.RECONVERGENT B0 ;  /* 0x0000000000007941 */ /* 0x000fea0003800200 */
.L_x_142:
[----:B------:R-:W-:Y:S01]  /*8a80*/  BAR.SYNC.DEFER_BLOCKING 0x1, 0x80 ;  /* 0x0042000000007b1d */ /* 0x000fe20000010000 */
[----:B------:R-:W-:Y:S01]  /*8a90*/  UISETP.NE.AND UP0, UPT, UR53, -0x2, UPT ;  /* 0xfffffffe3500788c */ /* 0x000fe2000bf05270 */
[----:B------:R-:W-:Y:S08]  /*8aa0*/  IADD3 R0, PT, PT, R36, 0x1, RZ ;  /* 0x0000000124007810 */ /* 0x000ff00007ffe0ff */
[----:B------:R-:W-:Y:S05]  /*8ab0*/  BRA.U !UP0, `(.L_x_144) ;  /* 0x0000000108287547 */ /* 0x000fea000b800000 */
[----:B------:R-:W2:Y:S01]  /*8ac0*/  S2R R2, SR_CgaCtaId ;  /* 0x0000000000027919 */ /* 0x000ea20000008800 */
[----:B------:R-:W-:Y:S01]  /*8ad0*/  ISETP.NE.AND P0, PT, R102, RZ, PT ;  /* 0x000000ff6600720c */ /* 0x000fe20003f05270 */
[----:B------:R-:W-:Y:S01]  /*8ae0*/  IMAD.U32 R3, RZ, RZ, UR52 ;  /* 0x00000034ff037e24 */ /* 0x000fe2000f8e00ff */
[----:B------:R-:W-:Y:S04]  /*8af0*/  UIADD3 UR4, UPT, UPT, UR52, 0x1, URZ ;  /* 0x0000000134047890 */ /* 0x000fe8000fffe0ff */
[----:B------:R-:W-:Y:S04]  /*8b00*/  UISETP.NE.AND UP0, UPT, UR4, 0x3, UPT ;  /* 0x000000030400788c */ /* 0x000fe8000bf05270 */
[----:B------:R-:W-:Y:S03]  /*8b10*/  USEL UR52, UR4, URZ, UP0 ;  /* 0x000000ff04347287 */ /* 0x000fe60008000000 */
[----:B------:R-:W-:Y:S05]  /*8b20*/  @P0 LEA R3, R3, UR47, 0x3 ;  /* 0x0000002f03030c11 */ /* 0x000fea000f8e18ff */
[----:B------:R-:W-:Y:S05]  /*8b30*/  @P0 VIADD R3, R3, 0x158 ;  /* 0x0000015803030836 */ /* 0x000fea0000000000 */
[----:B--2---:R-:W-:Y:S04]  /*8b40*/  @P0 PRMT R2, R2, 0x654, R3 ;  /* 0x0000065402020816 */ /* 0x004fe80000000003 */
[----:B------:R2:W-:Y:S03]  /*8b50*/  @P0 SYNCS.ARRIVE.TRANS64.RED.A1T0 RZ, [R2+URZ], RZ ;  /* 0x000000ff02ff09a7 */ /* 0x0005e600081004ff */
.L_x_144:
[----:B------:R-:W-:Y:S01]  /*8b60*/  R2UR UR6, R101 ;  /* 0x00000000650672ca */ /* 0x000fe200000e0000 */
[----:B------:R-:W-:Y:S01]  /*8b70*/  UIADD3 UR53, UPT, UPT, UR53, 0x2, URZ ;  /* 0x0000000235357890 */ /* 0x000fe2000fffe0ff */
[----:B------:R-:W-:Y:S01]  /*8b80*/  R2UR UR5, R86 ;  /* 0x00000000560572ca */ /* 0x000fe200000e0000 */
[----:B------:R-:W-:Y:S01]  /*8b90*/  UMOV UR36, UR63 ;  /* 0x0000003f00247c82 */ /* 0x000fe20008000000 */
[----:B------:R-:W-:Y:S02]  /*8ba0*/  R2UR UR4, R87 ;  /* 0x00000000570472ca */ /* 0x000fe400000e0000 */
[----:B------:R-:W-:Y:S02]  /*8bb0*/  ISETP.NE.AND P0, PT, R91, 0x2, PT ;  /* 0x000000025b00780c */ /* 0x000fe40003f05270 */
[----:B------:R-:W-:Y:S02]  /*8bc0*/  ISETP.NE.AND P1, PT, R0, 0x4, PT ;  /* 0x000000040000780c */ /* 0x000fe40003f25270 */
[----:B------:R-:W-:Y:S02]  /*8bd0*/  SEL R3, RZ, 0x1, P0 ;  /* 0x00000001ff037807 */ /* 0x000fe40000000000 */
[----:B--2---:R-:W-:Y:S01]  /*8be0*/  SEL R2, RZ, 0x1, P1 ;  /* 0x00000001ff027807 */ /* 0x004fe20000800000 */
[----:B------:R-:W-:Y:S01]  /*8bf0*/  UISETP.NE.AND UP0, UPT, UR6, URZ, UPT ;  /* 0x000000ff0600728c */ /* 0x000fe2000bf05270 */
[----:B------:R-:W-:Y:S01]  /*8c00*/  LOP3.LUT R94, R94, R3, RZ, 0x3c, !PT ;  /* 0x000000035e5e7212 */ /* 0x000fe200078e3cff */
[----:B------:R-:W-:Y:S01]  /*8c10*/  UIADD3 UR33, UPT, UPT, UR37, UR5, URZ ;  /* 0x0000000525217290 */ /* 0x000fe2000fffe0ff */
[----:B------:R-:W-:Y:S01]  /*8c20*/  LOP3.LUT R95, R95, R2, RZ, 0x3c, !PT ;  /* 0x000000025f5f7212 */ /* 0x000fe200078e3cff */
[----:B------:R-:W-:Y:S01]  /*8c30*/  UIADD3 UR32, UPT, UPT, UR38, UR4, URZ ;  /* 0x0000000426207290 */ /* 0x000fe2000fffe0ff */
[----:B------:R-:W-:Y:S02]  /*8c40*/  SEL R91, R91, RZ, P0 ;  /* 0x000000ff5b5b7207 */ /* 0x000fe40000000000 */
[----:B------:R-:W-:Y:S02]  /*8c50*/  SEL R36, R0, RZ, P1 ;  /* 0x000000ff00247207 */ /* 0x000fe40000800000 */
[----:B------:R-:W-:Y:S07]  /*8c60*/  BRA.U UP0, `(.L_x_145) ;  /* 0xffffffd500887547 */ /* 0x000fee000b83ffff */
[----:B------:R-:W-:-:S13]  /*8c70*/  R2UR UR4, R88 ;  /* 0x00000000580472ca */ /* 0x000fda00000e0000 */
[----:B------:R-:W-:-:S09]  /*8c80*/  UISETP.NE.AND UP0, UPT, UR4, URZ, UPT ;  /* 0x000000ff0400728c */ /* 0x000fd2000bf05270 */
[----:B------:R-:W-:Y:S05]  /*8c90*/  BRA.U !UP0, `(.L_x_146) ;  /* 0x0000000108487547 */ /* 0x000fea000b800000 */
[----:B------:R-:W2:Y:S02]  /*8ca0*/  LDCU.64 UR4, c[0x0][0x890] ;  /* 0x00011200ff0477ac */ /* 0x000ea40008000a00 */
[----:B--2---:R-:W-:-:S04]  /*8cb0*/  UISETP.NE.U32.AND UP0, UPT, UR4, URZ, UPT ;  /* 0x000000ff0400728c */ /* 0x004fc8000bf05070 */
[----:B------:R-:W-:-:S09]  /*8cc0*/  UISETP.NE.AND.EX UP0, UPT, UR5, URZ, UPT, UP0 ;  /* 0x000000ff0500728c */ /* 0x000fd2000bf05300 */
[----:B------:R-:W-:Y:S05]  /*8cd0*/  BRA.U UP0, `(.L_x_147) ;  /* 0x00000001000c7547 */ /* 0x000fea000b800000 */
[----:B------:R-:W-:-:S13]  /*8ce0*/  FSETP.NEU.AND P0, PT, R41, RZ, PT ;  /* 0x000000ff2900720b */ /* 0x000fda0003f0d000 */
[----:B------:R-:W-:Y:S05]  /*8cf0*/  @!P0 EXIT ;  /* 0x000000000000894d */ /* 0x000fea0003800000 */
[----:B------:R-:W-:Y:S05]  /*8d00*/  BRA `(.L_x_146) ;  /* 0x00000000002c7947 */ /* 0x000fea0003800000 */
.L_x_147:
[----:B------:R-:W-:Y:S01]  /*8d10*/  ISETP.NE.AND P0, PT, R90, RZ, PT ;  /* 0x000000ff5a00720c */ /* 0x000fe20003f05270 */
[----:B------:R-:W-:-:S12]  /*8d20*/  BSSY.RECONVERGENT B0, `(.L_x_146) ;  /* 0x0000009000007945 */ /* 0x000fd80003800200 */
[----:B------:R-:W-:Y:S05]  /*8d30*/  @P0 BRA `(.L_x_148) ;  /* 0x0000000000140947 */ /* 0x000fea0003800000 */
[----:B------:R-:W2:Y:S02]  /*8d40*/  LDCU.64 UR4, c[0x0][0x888] ;  /* 0x00011100ff0477ac */ /* 0x000ea40008000a00 */
[----:B--2---:R-:W-:-:S04]  /*8d50*/  ISETP.NE.U32.AND P0, PT, RZ, UR4, PT ;  /* 0x00000004ff007c0c */ /* 0x004fc8000bf05070 */
[----:B------:R-:W-:-:S13]  /*8d60*/  ISETP.NE.AND.EX P0, PT, RZ, UR5, PT, P0 ;  /* 0x00000005ff007c0c */ /* 0x000fda000bf05300 */
[----:B------:R-:W-:Y:S05]  /*8d70*/  @!P0 EXIT ;  /* 0x000000000000894d */ /* 0x000fea0003800000 */
[----:B------:R-:W-:Y:S05]  /*8d80*/  BRA `(.L_x_149) ;  /* 0x0000000000087947 */ /* 0x000fea0003800000 */
.L_x_148:
[----:B------:R-:W-:-:S13]  /*8d90*/  FSETP.NEU.AND P0, PT, R41, RZ, PT ;  /* 0x000000ff2900720b */ /* 0x000fda0003f0d000 */
[----:B------:R-:W-:Y:S05]  /*8da0*/  @!P0 EXIT ;  /* 0x000000000000894d */ /* 0x000fea0003800000 */
.L_x_149:
[----:B------:R-:W-:Y:S05]  /*8db0*/  BSYNC.RECONVERGENT B0 ;  /* 0x0000000000007941 */ /* 0x000fea0003800200 */
.L_x_146:
[----:B------:R-:W2:Y:S01]  /*8dc0*/  S2UR UR5, SR_CgaCtaId ;  /* 0x00000000000579c3 */ /* 0x000ea20000008800 */
[----:B------:R-:W-:Y:S01]  /*8dd0*/  ULEA UR4, UR52, UR47, 0x3 ;  /* 0x0000002f34047291 */ /* 0x000fe2000f8e18ff */
[----:B------:R-:W-:-:S04]  /*8de0*/  DEPBAR.LE SB0, 0x0 ;  /* 0x000080000000791a */ /* 0x000fc80000000000 */
[----:B------:R-:W-:-:S04]  /*8df0*/  UIADD3 UR4, UPT, UPT, UR4, 0x158, URZ ;  /* 0x0000015804047890 */ /* 0x000fc8000fffe0ff */
[----:B--2---:R-:W-:-:S09]  /*8e00*/  UPRMT UR4, UR5, 0x654, UR4 ;  /* 0x0000065405047896 */ /* 0x004fd20008000004 */
[----:B------:R-:W-:Y:S01]  /*8e10*/  SYNCS.ARRIVE.TRANS64.RED.A1T0 RZ, [UR4], RZ ;  /* 0x000000ffffff79a7 */ /* 0x000fe20008100404 */
[----:B------:R-:W-:Y:S05]  /*8e20*/  EXIT ;  /* 0x000000000000794d */ /* 0x000fea0003800000 */
.L_x_25:
[----:B-1----:R1:W3:Y:S02]  /*8e30*/  SYNCS.PHASECHK.TRANS64.TRYWAIT P0, [R0+URZ+0x1f0], R3 ;  /* 0x0001f003000075a7 */ /* 0x0022e400080011ff */
[----:B---3--:R-:W-:Y:S05]  /*8e40*/  @!P0 NANOSLEEP.SYNCS 0x989680 ;  /* 0x009896800000895d */ /* 0x008fea0003900000 */
[----:B------:R-:W3:Y:S02]  /*8e50*/  @!P0 SYNCS.PHASECHK.TRANS64 P0, [R0+URZ+0x1f0], R3 ;  /* 0x0001f003000085a7 */ /* 0x000ee400080010ff */
[----:B---3--:R-:W-:Y:S05]  /*8e60*/  @!P0 BRA `(.L_x_25) ;  /* 0xfffffffc00f08947 */ /* 0x008fea000383ffff */
[----:B------:R-:W-:Y:S05]  /*8e70*/  BRA `(.L_x_150) ;  /* 0xffffff8c009c7947 */ /* 0x000fea000383ffff */
.L_x_28:
[----:B-1----:R-:W-:-:S07]  /*8e80*/  MOV R0, UR33 ;  /* 0x0000002100007c02 */ /* 0x002fce0008000f00 */
.L_x_151:
[----:B-1----:R1:W3:Y:S02]  /*8e90*/  SYNCS.PHASECHK.TRANS64.TRYWAIT P0, [R0+URZ+0xa0], R3 ;  /* 0x0000a003000075a7 */ /* 0x0022e400080011ff */
[----:B---3--:R-:W-:Y:S05]  /*8ea0*/  @!P0 NANOSLEEP.SYNCS 0x989680 ;  /* 0x009896800000895d */ /* 0x008fea0003900000 */
[----:B------:R-:W3:Y:S02]  /*8eb0*/  @!P0 SYNCS.PHASECHK.TRANS64 P0, [R0+URZ+0xa0], R3 ;  /* 0x0000a003000085a7 */ /* 0x000ee400080010ff */
[----:B---3--:R-:W-:Y:S05]  /*8ec0*/  @!P0 BRA `(.L_x_151) ;  /* 0xfffffffc00f08947 */ /* 0x008fea000383ffff */
[----:B------:R-:W-:Y:S05]  /*8ed0*/  BRA `(.L_x_27) ;  /* 0xffffff8c00ec7947 */ /* 0x000fea000383ffff */
.L_x_35:
[----:B-1----:R-:W-:-:S07]  /*8ee0*/  MOV R0, UR9 ;  /* 0x0000000900007c02 */ /* 0x002fce0008000f00 */
.L_x_152:
[----:B-1----:R1:W3:Y:S02]  /*8ef0*/  SYNCS.PHASECHK.TRANS64.TRYWAIT P0, [R0+URZ+0xa0], R3 ;  /* 0x0000a003000075a7 */ /* 0x0022e400080011ff */
[----:B---3--:R-:W-:Y:S05]  /*8f00*/  @!P0 NANOSLEEP.SYNCS 0x989680 ;  /* 0x009896800000895d */ /* 0x008fea0003900000 */
[----:B------:R-:W3:Y:S02]  /*8f10*/  @!P0 SYNCS.PHASECHK.TRANS64 P0, [R0+URZ+0xa0], R3 ;  /* 0x0000a003000085a7 */ /* 0x000ee400080010ff */
[----:B---3--:R-:W-:Y:S05]  /*8f20*/  @!P0 BRA `(.L_x_152) ;  /* 0xfffffffc00f08947 */ /* 0x008fea000383ffff */
[----:B------:R-:W-:Y:S05]  /*8f30*/  BRA `(.L_x_34) ;  /* 0xffffff9000b07947 */ /* 0x000fea000383ffff */
.L_x_40:
[----:B-1----:R1:W3:Y:S02]  /*8f40*/  SYNCS.PHASECHK.TRANS64.TRYWAIT P0, [R3+URZ+0x180], R0 ;  /* 0x00018000030075a7 */ /* 0x0022e400080011ff */
[----:B---3--:R-:W-:Y:S05]  /*8f50*/  @!P0 NANOSLEEP.SYNCS 0x989680 ;  /* 0x009896800000895d */ /* 0x008fea0003900000 */
[----:B------:R-:W3:Y:S02]  /*8f60*/  @!P0 SYNCS.PHASECHK.TRANS64 P0, [R3+URZ+0x180], R0 ;  /* 0x00018000030085a7 */ /* 0x000ee400080010ff */
[----:B---3--:R-:W-:Y:S05]  /*8f70*/  @!P0 BRA `(.L_x_40) ;  /* 0xfffffffc00f08947 */ /* 0x008fea000383ffff */
[----:B------:R-:W-:Y:S05]  /*8f80*/  BRA `(.L_x_153) ;  /* 0xffffff9400547947 */ /* 0x000fea000383ffff */
.L_x_44:
[----:B-1----:R-:W-:-:S07]  /*8f90*/  MOV R0, UR4 ;  /* 0x0000000400007c02 */ /* 0x002fce0008000f00 */
.L_x_154:
[----:B-1----:R1:W3:Y:S02]  /*8fa0*/  SYNCS.PHASECHK.TRANS64.TRYWAIT P0, [R0+URZ], R3 ;  /* 0x00000003000075a7 */ /* 0x0022e400080011ff */
[----:B---3--:R-:W-:Y:S05]  /*8fb0*/  @!P0 NANOSLEEP.SYNCS 0x989680 ;  /* 0x009896800000895d */ /* 0x008fea0003900000 */
[----:B------:R-:W3:Y:S02]  /*8fc0*/  @!P0 SYNCS.PHASECHK.TRANS64 P0, [R0+URZ], R3 ;  /* 0x00000003000085a7 */ /* 0x000ee400080010ff */
[----:B---3--:R-:W-:Y:S05]  /*8fd0*/  @!P0 BRA `(.L_x_154) ;  /* 0xfffffffc00f08947 */ /* 0x008fea000383ffff */
[----:B------:R-:W-:Y:S05]  /*8fe0*/  BRA `(.L_x_155) ;  /* 0xffffff9c00007947 */ /* 0x000fea000383ffff */
.L_x_45:
[----:B------:R-:W-:-:S07]  /*8ff0*/  MOV R0, UR5 ;  /* 0x0000000500007c02 */ /* 0x000fce0008000f00 */
.L_x_156:
[----:B-1----:R1:W3:Y:S02]  /*9000*/  SYNCS.PHASECHK.TRANS64.TRYWAIT P0, [R0+URZ], R3 ;  /* 0x00000003000075a7 */ /* 0x0022e400080011ff */
[----:B---3--:R-:W-:Y:S05]  /*9010*/  @!P0 NANOSLEEP.SYNCS 0x989680 ;  /* 0x009896800000895d */ /* 0x008fea0003900000 */
[----:B------:R-:W3:Y:S02]  /*9020*/  @!P0 SYNCS.PHASECHK.TRANS64 P0, [R0+URZ], R3 ;  /* 0x00000003000085a7 */ /* 0x000ee400080010ff */
[----:B---3--:R-:W-:Y:S05]  /*9030*/  @!P0 BRA `(.L_x_156) ;  /* 0xfffffffc00f08947 */ /* 0x008fea000383ffff */
[----:B------:R-:W-:Y:S05]  /*9040*/  BRA `(.L_x_157) ;  /* 0xffffff9c000c7947 */ /* 0x000fea000383ffff */
.L_x_46:
[----:B------:R-:W-:-:S07]  /*9050*/  MOV R0, UR5 ;  /* 0x0000000500007c02 */ /* 0x000fce0008000f00 */
.L_x_158:
[----:B-1----:R1:W3:Y:S02]  /*9060*/  SYNCS.PHASECHK.TRANS64.TRYWAIT P0, [R0+URZ], R3 ;  /* 0x00000003000075a7 */ /* 0x0022e400080011ff */
[----:B---3--:R-:W-:Y:S05]  /*9070*/  @!P0 NANOSLEEP.SYNCS 0x989680 ;  /* 0x009896800000895d */ /* 0x008fea0003900000 */
[----:B------:R-:W3:Y:S02]  /*9080*/  @!P0 SYNCS.PHASECHK.TRANS64 P0, [R0+URZ], R3 ;  /* 0x00000003000085a7 */ /* 0x000ee400080010ff */
[----:B---3--:R-:W-:Y:S05]  /*9090*/  @!P0 BRA `(.L_x_158) ;  /* 0xfffffffc00f08947 */ /* 0x008fea000383ffff */
[----:B------:R-:W-:Y:S05]  /*90a0*/  BRA `(.L_x_159) ;  /* 0xffffff9c00187947 */ /* 0x000fea000383ffff */
.L_x_47:
[----:B------:R-:W-:-:S07]  /*90b0*/  MOV R0, UR5 ;  /* 0x0000000500007c02 */ /* 0x000fce0008000f00 */
.L_x_160:
[----:B-1----:R1:W3:Y:S02]  /*90c0*/  SYNCS.PHASECHK.TRANS64.TRYWAIT P0, [R0+URZ], R3 ;  /* 0x00000003000075a7 */ /* 0x0022e400080011ff */
[----:B---3--:R-:W-:Y:S05]  /*90d0*/  @!P0 NANOSLEEP.SYNCS 0x989680 ;  /* 0x009896800000895d */ /* 0x008fea0003900000 */
[----:B------:R-:W3:Y:S02]  /*90e0*/  @!P0 SYNCS.PHASECHK.TRANS64 P0, [R0+URZ], R3 ;  /* 0x00000003000085a7 */ /* 0x000ee400080010ff */
[----:B---3--:R-:W-:Y:S05]  /*90f0*/  @!P0 BRA `(.L_x_160) ;  /* 0xfffffffc00f08947 */ /* 0x008fea000383ffff */
[----:B------:R-:W-:Y:S05]  /*9100*/  BRA `(.L_x_161) ;  /* 0xffffff9c00247947 */ /* 0x000fea000383ffff */
.L_x_48:
[----:B------:R-:W-:-:S07]  /*9110*/  MOV R0, UR5 ;  /* 0x0000000500007c02 */ /* 0x000fce0008000f00 */
.L_x_162:
[----:B-1----:R1:W3:Y:S02]  /*9120*/  SYNCS.PHASECHK.TRANS64.TRYWAIT P0, [R0+URZ], R3 ;  /* 0x00000003000075a7 */ /* 0x0022e400080011ff */
[----:B---3--:R-:W-:Y:S05]  /*9130*/  @!P0 NANOSLEEP.SYNCS 0x989680 ;  /* 0x009896800000895d */ /* 0x008fea0003900000 */
[----:B------:R-:W3:Y:S02]  /*9140*/  @!P0 SYNCS.PHASECHK.TRANS64 P0, [R0+URZ], R3 ;  /* 0x00000003000085a7 */ /* 0x000ee400080010ff */
[----:B---3--:R-:W-:Y:S05]  /*9150*/  @!P0 BRA `(.L_x_162) ;  /* 0xfffffffc00f08947 */ /* 0x008fea000383ffff */
[----:B------:R-:W-:Y:S05]  /*9160*/  BRA `(.L_x_163) ;  /* 0xffffff9c00307947 */ /* 0x000fea000383ffff */
.L_x_49:
[----:B------:R-:W-:-:S07]  /*9170*/  MOV R0, UR5 ;  /* 0x0000000500007c02 */ /* 0x000fce0008000f00 */
.L_x_164:
[----:B-1----:R1:W3:Y:S02]  /*9180*/  SYNCS.PHASECHK.TRANS64.TRYWAIT P0, [R0+URZ], R3 ;  /* 0x00000003000075a7 */ /* 0x0022e400080011ff */
[----:B---3--:R-:W-:Y:S05]  /*9190*/  @!P0 NANOSLEEP.SYNCS 0x989680 ;  /* 0x009896800000895d */ /* 0x008fea0003900000 */
[----:B------:R-:W3:Y:S02]  /*91a0*/  @!P0 SYNCS.PHASECHK.TRANS64 P0, [R0+URZ], R3 ;  /* 0x00000003000085a7 */ /* 0x000ee400080010ff */
[----:B---3--:R-:W-:Y:S05]  /*91b0*/  @!P0 BRA `(.L_x_164) ;  /* 0xfffffffc00f08947 */ /* 0x008fea000383ffff */
[----:B------:R-:W-:Y:S05]  /*91c0*/  BRA `(.L_x_165) ;  /* 0xffffff9c003c7947 */ /* 0x000fea000383ffff */
.L_x_50:
[----:B------:R-:W-:-:S07]  /*91d0*/  MOV R0, UR5 ;  /* 0x0000000500007c02 */ /* 0x000fce0008000f00 */
.L_x_166:
[----:B-1----:R1:W3:Y:S02]  /*91e0*/  SYNCS.PHASECHK.TRANS64.TRYWAIT P0, [R0+URZ], R3 ;  /* 0x00000003000075a7 */ /* 0x0022e400080011ff */
[----:B---3--:R-:W-:Y:S05]  /*91f0*/  @!P0 NANOSLEEP.SYNCS 0x989680 ;  /* 0x009896800000895d */ /* 0x008fea0003900000 */
[----:B------:R-:W3:Y:S02]  /*9200*/  @!P0 SYNCS.PHASECHK.TRANS64 P0, [R0+URZ], R3 ;  /* 0x00000003000085a7 */ /* 0x000ee400080010ff */
[----:B---3--:R-:W-:Y:S05]  /*9210*/  @!P0 BRA `(.L_x_166) ;  /* 0xfffffffc00f08947 */ /* 0x008fea000383ffff */
[----:B------:R-:W-:Y:S05]  /*9220*/  BRA `(.L_x_167) ;  /* 0xffffff9c00487947 */ /* 0x000fea000383ffff */
.L_x_51:
[----:B------:R-:W-:-:S07]  /*9230*/  MOV R0, UR5 ;  /* 0x0000000500007c02 */ /* 0x000fce0008000f00 */
.L_x_168:
[----:B-1----:R1:W3:Y:S02]  /*9240*/  SYNCS.PHASECHK.TRANS64.TRYWAIT P0, [R0+URZ], R3 ;  /* 0x00000003000075a7 */ /* 0x0022e400080011ff */
[----:B---3--:R-:W-:Y:S05]  /*9250*/  @!P0 NANOSLEEP.SYNCS 0x989680 ;  /* 0x009896800000895d */ /* 0x008fea0003900000 */
[----:B------:R-:W3:Y:S02]  /*9260*/  @!P0 SYNCS.PHASECHK.TRANS64 P0, [R0+URZ], R3 ;  /* 0x00000003000085a7 */ /* 0x000ee400080010ff */
[----:B---3--:R-:W-:Y:S05]  /*9270*/  @!P0 BRA `(.L_x_168) ;  /* 0xfffffffc00f08947 */ /* 0x008fea000383ffff */
[----:B------:R-:W-:Y:S05]  /*9280*/  BRA `(.L_x_169) ;  /* 0xffffff9c00547947 */ /* 0x000fea000383ffff */
.L_x_52:
[----:B------:R-:W-:-:S07]  /*9290*/  MOV R0, UR5 ;  /* 0x0000000500007c02 */ /* 0x000fce0008000f00 */
.L_x_170:
[----:B-1----:R1:W3:Y:S02]  /*92a0*/  SYNCS.PHASECHK.TRANS64.TRYWAIT P0, [R0+URZ], R3 ;  /* 0x00000003000075a7 */ /* 0x0022e400080011ff */
[----:B---3--:R-:W-:Y:S05]  /*92b0*/  @!P0 NANOSLEEP.SYNCS 0x989680 ;  /* 0x009896800000895d */ /* 0x008fea0003900000 */
[----:B------:R-:W3:Y:S02]  /*92c0*/  @!P0 SYNCS.PHASECHK.TRANS64 P0, [R0+URZ], R3 ;  /* 0x00000003000085a7 */ /* 0x000ee400080010ff */
[----:B---3--:R-:W-:Y:S05]  /*92d0*/  @!P0 BRA `(.L_x_170) ;  /* 0xfffffffc00f08947 */ /* 0x008fea000383ffff */
[----:B------:R-:W-:Y:S05]  /*92e0*/  BRA `(.L_x_171) ;  /* 0xffffff9c00607947 */ /* 0x000fea000383ffff */
.L_x_53:
[----:B------:R-:W-:-:S07]  /*92f0*/  MOV R0, UR5 ;  /* 0x0000000500007c02 */ /* 0x000fce0008000f00 */
.L_x_172:
[----:B-1----:R1:W3:Y:S02]  /*9300*/  SYNCS.PHASECHK.TRANS64.TRYWAIT P0, [R0+URZ], R3 ;  /* 0x00000003000075a7 */ /* 0x0022e400080011ff */
[----:B---3--:R-:W-:Y:S05]  /*9310*/  @!P0 NANOSLEEP.SYNCS 0x989680 ;  /* 0x009896800000895d */ /* 0x008fea0003900000 */
[----:B------:R-:W3:Y:S02]  /*9320*/  @!P0 SYNCS.PHASECHK.TRANS64 P0, [R0+URZ], R3 ;  /* 0x00000003000085a7 */ /* 0x000ee400080010ff */
[----:B---3--:R-:W-:Y:S05]  /*9330*/  @!P0 BRA `(.L_x_172) ;  /* 0xfffffffc00f08947 */ /* 0x008fea000383ffff */
[----:B------:R-:W-:Y:S05]  /*9340*/  BRA `(.L_x_173) ;  /* 0xffffff9c006c7947 */ /* 0x000fea000383ffff */
.L_x_54:
[----:B------:R-:W-:-:S07]  /*9350*/  MOV R0, UR5 ;  /* 0x0000000500007c02 */ /* 0x000fce0008000f00 */
.L_x_174:
[----:B-1----:R1:W3:Y:S02]  /*9360*/  SYNCS.PHASECHK.TRANS64.TRYWAIT P0, [R0+URZ], R3 ;  /* 0x00000003000075a7 */ /* 0x0022e400080011ff */
[----:B---3--:R-:W-:Y:S05]  /*9370*/  @!P0 NANOSLEEP.SYNCS 0x989680 ;  /* 0x009896800000895d */ /* 0x008fea0003900000 */
[----:B------:R-:W3:Y:S02]  /*9380*/  @!P0 SYNCS.PHASECHK.TRANS64 P0, [R0+URZ], R3 ;  /* 0x00000003000085a7 */ /* 0x000ee400080010ff */
[----:B---3--:R-:W-:Y:S05]  /*9390*/  @!P0 BRA `(.L_x_174) ;  /* 0xfffffffc00f08947 */ /* 0x008fea000383ffff */
[----:B------:R-:W-:Y:S05]  /*93a0*/  BRA `(.L_x_175) ;  /* 0xffffff9c00787947 */ /* 0x000fea000383ffff */
.L_x_55:
[----:B------:R-:W-:-:S07]  /*93b0*/  MOV R0, UR5 ;  /* 0x0000000500007c02 */ /* 0x000fce0008000f00 */
.L_x_176:
[----:B-1----:R1:W3:Y:S02]  /*93c0*/  SYNCS.PHASECHK.TRANS64.TRYWAIT P0, [R0+URZ], R3 ;  /* 0x00000003000075a7 */ /* 0x0022e400080011ff */
[----:B---3--:R-:W-:Y:S05]  /*93d0*/  @!P0 NANOSLEEP.SYNCS 0x989680 ;  /* 0x009896800000895d */ /* 0x008fea0003900000 */
[----:B------:R-:W3:Y:S02]  /*93e0*/  @!P0 SYNCS.PHASECHK.TRANS64 P0, [R0+URZ], R3 ;  /* 0x00000003000085a7 */ /* 0x000ee400080010ff */
[----:B---3--:R-:W-:Y:S05]  /*93f0*/  @!P0 BRA `(.L_x_176) ;  /* 0xfffffffc00f08947 */ /* 0x008fea000383ffff */
[----:B------:R-:W-:Y:S05]  /*9400*/  BRA `(.L_x_177) ;  /* 0xffffff9c00847947 */ /* 0x000fea000383ffff */
.L_x_56:
[----:B------:R-:W-:-:S07]  /*9410*/  MOV R0, UR5 ;  /* 0x0000000500007c02 */ /* 0x000fce0008000f00 */
.L_x_178:
[----:B-1----:R1:W3:Y:S02]  /*9420*/  SYNCS.PHASECHK.TRANS64.TRYWAIT P0, [R0+URZ], R3 ;  /* 0x00000003000075a7 */ /* 0x0022e400080011ff */
[----:B---3--:R-:W-:Y:S05]  /*9430*/  @!P0 NANOSLEEP.SYNCS 0x989680 ;  /* 0x009896800000895d */ /* 0x008fea0003900000 */
[----:B------:R-:W3:Y:S02]  /*9440*/  @!P0 SYNCS.PHASECHK.TRANS64 P0, [R0+URZ], R3 ;  /* 0x00000003000085a7 */ /* 0x000ee400080010ff */
[----:B---3--:R-:W-:Y:S05]  /*9450*/  @!P0 BRA `(.L_x_178) ;  /* 0xfffffffc00f08947 */ /* 0x008fea000383ffff */
[----:B------:R-:W-:Y:S05]  /*9460*/  BRA `(.L_x_179) ;  /* 0xffffff9c00907947 */ /* 0x000fea000383ffff */
.L_x_57:
[----:B------:R-:W-:-:S07]  /*9470*/  MOV R0, UR5 ;  /* 0x0000000500007c02 */ /* 0x000fce0008000f00 */
.L_x_180:
[----:B-1----:R1:W3:Y:S02]  /*9480*/  SYNCS.PHASECHK.TRANS64.TRYWAIT P0, [R0+URZ], R3 ;  /* 0x00000003000075a7 */ /* 0x0022e400080011ff */
[----:B---3--:R-:W-:Y:S05]  /*9490*/  @!P0 NANOSLEEP.SYNCS 0x989680 ;  /* 0x009896800000895d */ /* 0x008fea0003900000 */
[----:B------:R-:W3:Y:S02]  /*94a0*/  @!P0 SYNCS.PHASECHK.TRANS64 P0, [R0+URZ], R3 ;  /* 0x00000003000085a7 */ /* 0x000ee400080010ff */
[----:B---3--:R-:W-:Y:S05]  /*94b0*/  @!P0 BRA `(.L_x_180) ;  /* 0xfffffffc00f08947 */ /* 0x008fea000383ffff */
[----:B------:R-:W-:Y:S05]  /*94c0*/  BRA `(.L_x_181) ;  /* 0xffffff9c009c7947 */ /* 0x000fea000383ffff */
.L_x_58:
[----:B------:R-:W-:-:S07]  /*94d0*/  MOV R0, UR5 ;  /* 0x0000000500007c02 */ /* 0x000fce0008000f00 */
.L_x_182:
[----:B-1----:R1:W3:Y:S02]  /*94e0*/  SYNCS.PHASECHK.TRANS64.TRYWAIT P0, [R0+URZ], R3 ;  /* 0x00000003000075a7 */ /* 0x0022e400080011ff */
[----:B---3--:R-:W-:Y:S05]  /*94f0*/  @!P0 NANOSLEEP.SYNCS 0x989680 ;  /* 0x009896800000895d */ /* 0x008fea0003900000 */
[----:B------:R-:W3:Y:S02]  /*9500*/  @!P0 SYNCS.PHASECHK.TRANS64 P0, [R0+URZ], R3 ;  /* 0x00000003000085a7 */ /* 0x000ee400080010ff */
[----:B---3--:R-:W-:Y:S05]  /*9510*/  @!P0 BRA `(.L_x_182) ;  /* 0xfffffffc00f08947 */ /* 0x008fea000383ffff */
[----:B------:R-:W-:Y:S05]  /*9520*/  BRA `(.L_x_183) ;  /* 0xffffff9c00a87947 */ /* 0x000fea000383ffff */
.L_x_59:
[----:B------:R-:W-:-:S07]  /*9530*/  MOV R0, UR5 ;  /* 0x0000000500007c02 */ /* 0x000fce0008000f00 */
.L_x_184:
[----:B-1----:R1:W3:Y:S02]  /*9540*/  SYNCS.PHASECHK.TRANS64.TRYWAIT P0, [R0+URZ], R3 ;  /* 0x00000003000075a7 */ /* 0x0022e400080011ff */
[----:B---3--:R-:W-:Y:S05]  /*9550*/  @!P0 NANOSLEEP.SYNCS 0x989680 ;  /* 0x009896800000895d */ /* 0x008fea0003900000 */
[----:B------:R-:W3:Y:S02]  /*9560*/  @!P0 SYNCS.PHASECHK.TRANS64 P0, [R0+URZ], R3 ;  /* 0x00000003000085a7 */ /* 0x000ee400080010ff */
[----:B---3--:R-:W-:Y:S05]  /*9570*/  @!P0 BRA `(.L_x_184) ;  /* 0xfffffffc00f08947 */ /* 0x008fea000383ffff */
[----:B------:R-:W-:Y:S05]  /*9580*/  BRA `(.L_x_185) ;  /* 0xffffff9c00b47947 */ /* 0x000fea000383ffff */
.L_x_60:
[----:B------:R-:W-:-:S07]  /*9590*/  MOV R0, UR5 ;  /* 0x0000000500007c02 */ /* 0x000fce0008000f00 */
.L_x_186:
[----:B-1----:R1:W3:Y:S02]  /*95a0*/  SYNCS.PHASECHK.TRANS64.TRYWAIT P0, [R0+URZ], R3 ;  /* 0x00000003000075a7 */ /* 0x0022e400080011ff */
[----:B---3--:R-:W-:Y:S05]  /*95b0*/  @!P0 NANOSLEEP.SYNCS 0x989680 ;  /* 0x009896800000895d */ /* 0x008fea0003900000 */
[----:B------:R-:W3:Y:S02]  /*95c0*/  @!P0 SYNCS.PHASECHK.TRANS64 P0, [R0+URZ], R3 ;  /* 0x00000003000085a7 */ /* 0x000ee400080010ff */
[----:B---3--:R-:W-:Y:S05]  /*95d0*/  @!P0 BRA `(.L_x_186) ;  /* 0xfffffffc00f08947 */ /* 0x008fea000383ffff */
[----:B------:R-:W-:Y:S05]  /*95e0*/  BRA `(.L_x_187) ;  /* 0xffffff9c00c07947 */ /* 0x000fea000383ffff */
.L_x_61:
[----:B------:R-:W-:-:S07]  /*95f0*/  MOV R0, UR5 ;  /* 0x0000000500007c02 */ /* 0x000fce0008000f00 */
.L_x_188:
[----:B-1----:R1:W3:Y:S02]  /*9600*/  SYNCS.PHASECHK.TRANS64.TRYWAIT P0, [R0+URZ], R3 ;  /* 0x00000003000075a7 */ /* 0x0022e400080011ff */
[----:B---3--:R-:W-:Y:S05]  /*9610*/  @!P0 NANOSLEEP.SYNCS 0x989680 ;  /* 0x009896800000895d */ /* 0x008fea0003900000 */
[----:B------:R-:W3:Y:S02]  /*9620*/  @!P0 SYNCS.PHASECHK.TRANS64 P0, [R0+URZ], R3 ;  /* 0x00000003000085a7 */ /* 0x000ee400080010ff */
[----:B---3--:R-:W-:Y:S05]  /*9630*/  @!P0 BRA `(.L_x_188) ;  /* 0xfffffffc00f08947 */ /* 0x008fea000383ffff */
[----:B------:R-:W-:Y:S05]  /*9640*/  BRA `(.L_x_189) ;  /* 0xffffff9c00cc7947 */ /* 0x000fea000383ffff */
.L_x_62:
[----:B------:R-:W-:-:S07]  /*9650*/  MOV R0, UR5 ;  /* 0x0000000500007c02 */ /* 0x000fce0008000f00 */
.L_x_190:
[----:B-1----:R1:W3:Y:S02]  /*9660*/  SYNCS.PHASECHK.TRANS64.TRYWAIT P0, [R0+URZ], R3 ;  /* 0x00000003000075a7 */ /* 0x0022e400080011ff */
[----:B---3--:R-:W-:Y:S05]  /*9670*/  @!P0 NANOSLEEP.SYNCS 0x989680 ;  /* 0x009896800000895d */ /* 0x008fea0003900000 */
[----:B------:R-:W3:Y:S02]  /*9680*/  @!P0 SYNCS.PHASECHK.TRANS64 P0, [R0+URZ], R3 ;  /* 0x00000003000085a7 */ /* 0x000ee400080010ff */
[----:B---3--:R-:W-:Y:S05]  /*9690*/  @!P0 BRA `(.L_x_190) ;  /* 0xfffffffc00f08947 */ /* 0x008fea000383ffff */
[----:B------:R-:W-:Y:S05]  /*96a0*/  BRA `(.L_x_191) ;  /* 0xffffff9c00d87947 */ /* 0x000fea000383ffff */
.L_x_65:
[----:B--2---:R2:W3:Y:S02]  /*96b0*/  SYNCS.PHASECHK.TRANS64.TRYWAIT P0, [R0+URZ+0x1e0], R5 ;  /* 0x0001e005000075a7 */ /* 0x0044e400080011ff */
[----:B---3--:R-:W-:Y:S05]  /*96c0*/  @!P0 NANOSLEEP.SYNCS 0x989680 ;  /* 0x009896800000895d */ /* 0x008fea0003900000 */
[----:B------:R-:W3:Y:S02]  /*96d0*/  @!P0 SYNCS.PHASECHK.TRANS64 P0, [R0+URZ+0x1e0], R5 ;  /* 0x0001e005000085a7 */ /* 0x000ee400080010ff */
[----:B---3--:R-:W-:Y:S05]  /*96e0*/  @!P0 BRA `(.L_x_65) ;  /* 0xfffffffc00f08947 */ /* 0x008fea000383ffff */
[----:B------:R-:W-:Y:S05]  /*96f0*/  BRA `(.L_x_192) ;  /* 0xffffffa0003c7947 */ /* 0x000fea000383ffff */
.L_x_66:
[----:B------:R-:W-:-:S07]  /*9700*/  MOV R0, UR4 ;  /* 0x0000000400007c02 */ /* 0x000fce0008000f00 */
.L_x_193:
[----:B--2---:R2:W3:Y:S02]  /*9710*/  SYNCS.PHASECHK.TRANS64.TRYWAIT P0, [R0+URZ+0x190], R7 ;  /* 0x00019007000075a7 */ /* 0x0044e400080011ff */
[----:B---3--:R-:W-:Y:S05]  /*9720*/  @!P0 NANOSLEEP.SYNCS 0x989680 ;  /* 0x009896800000895d */ /* 0x008fea0003900000 */
[----:B------:R-:W3:Y:S02]  /*9730*/  @!P0 SYNCS.PHASECHK.TRANS64 P0, [R0+URZ+0x190], R7 ;  /* 0x00019007000085a7 */ /* 0x000ee400080010ff */
[----:B---3--:R-:W-:Y:S05]  /*9740*/  @!P0 BRA `(.L_x_193) ;  /* 0xfffffffc00f08947 */ /* 0x008fea000383ffff */
[----:B------:R-:W-:Y:S05]  /*9750*/  BRA `(.L_x_194) ;  /* 0xffffffa0004c7947 */ /* 0x000fea000383ffff */
.L_x_67:
[----:B--2---:R2:W3:Y:S02]  /*9760*/  SYNCS.PHASECHK.TRANS64.TRYWAIT P1, [R0+URZ+0x180], R5 ;  /* 0x00018005000075a7 */ /* 0x0044e400080211ff */
[----:B---3--:R-:W-:Y:S05]  /*9770*/  @!P1 NANOSLEEP.SYNCS 0x989680 ;  /* 0x009896800000995d */ /* 0x008fea0003900000 */
[----:B------:R-:W3:Y:S02]  /*9780*/  @!P1 SYNCS.PHASECHK.TRANS64 P1, [R0+URZ+0x180], R5 ;  /* 0x00018005000095a7 */ /* 0x000ee400080210ff */
[----:B---3--:R-:W-:Y:S05]  /*9790*/  @!P1 BRA `(.L_x_67) ;  /* 0xfffffffc00f09947 */ /* 0x008fea000383ffff */
[----:B------:R-:W-:Y:S05]  /*97a0*/  BRA `(.L_x_195) ;  /* 0xffffffa0007c7947 */ /* 0x000fea000383ffff */
.L_x_70:
[----:B------:R-:W-:-:S07]  /*97b0*/  MOV R0, UR4 ;  /* 0x0000000400007c02 */ /* 0x000fce0008000f00 */
.L_x_196:
[----:B--2---:R2:W3:Y:S02]  /*97c0*/  SYNCS.PHASECHK.TRANS64.TRYWAIT P0, [R0+URZ+0x190], R3 ;  /* 0x00019003000075a7 */ /* 0x0044e400080011ff */
[----:B---3--:R-:W-:Y:S05]  /*97d0*/  @!P0 NANOSLEEP.SYNCS 0x989680 ;  /* 0x009896800000895d */ /* 0x008fea0003900000 */
[----:B------:R-:W3:Y:S02]  /*97e0*/  @!P0 SYNCS.PHASECHK.TRANS64 P0, [R0+URZ+0x190], R3 ;  /* 0x00019003000085a7 */ /* 0x000ee400080010ff */
[----:B---3--:R-:W-:Y:S05]  /*97f0*/  @!P0 BRA `(.L_x_196) ;  /* 0xfffffffc00f08947 */ /* 0x008fea000383ffff */
[----:B------:R-:W-:Y:S05]  /*9800*/  BRA `(.L_x_69) ;  /* 0xffffffa000d07947 */ /* 0x000fea000383ffff */
.L_x_79:
[----:B--2---:R-:W-:-:S04]  /*9810*/  MOV R5, UR5 ;  /* 0x0000000500057c02 */ /* 0x004fc80008000f00 */
[----:B------:R2:W3:Y:S03]  /*9820*/  SYNCS.PHASECHK.TRANS64.TRYWAIT P0, [R5+URZ+0x8], R6 ;  /* 0x00000806050075a7 */ /* 0x0004e600080011ff */
[----:B---3--:R-:W-:Y:S05]  /*9830*/  @!P0 NANOSLEEP.SYNCS 0x989680 ;  /* 0x009896800000895d */ /* 0x008fea0003900000 */
[----:B------:R-:W3:Y:S02]  /*9840*/  @!P0 SYNCS.PHASECHK.TRANS64 P0, [R5+URZ+0x8], R6 ;  /* 0x00000806050085a7 */ /* 0x000ee400080010ff */
[----:B---3--:R-:W-:Y:S05]  /*9850*/  @!P0 BRA `(.L_x_79) ;  /* 0xfffffffc00ec8947 */ /* 0x008fea000383ffff */
[----:B------:R-:W-:Y:S05]  /*9860*/  BRA `(.L_x_78) ;  /* 0xffffffa400887947 */ /* 0x000fea000383ffff */
.L_x_81:
[----:B------:R-:W-:Y:S01]  /*9870*/  BSSY B0, `(.L_x_197) ;  /* 0x0000006000007945 */ /* 0x000fe20003800000 */
[----:B------:R-:W-:-:S07]  /*9880*/  MOV R15, 0xffffffff ;  /* 0xffffffff000f7802 */ /* 0x000fce0000000f00 */
[----:B-12--5:R-:W-:Y:S05]  /*9890*/  WARPSYNC.COLLECTIVE R15, `(.L_x_198) ;  /* 0x000000000f0c7348 */ /* 0x026fea0003c00000 */
[----:B------:R-:W-:Y:S02]  /*98a0*/  ELECT P6, UR79, PT ;  /* 0x00000000004f782f */ /* 0x000fe400038c0000 */
[----:B------:R-:W-:Y:S01]  /*98b0*/  MOV R14, UR79 ;  /* 0x0000004f000e7c02 */ /* 0x000fe20008000f00 */
[----:B-12--5:R-:W-:Y:S10]  /*98c0*/  ENDCOLLECTIVE ;  /* 0x000000000000791b */ /* 0x026ff40003800000 */
.L_x_198:
[----:B------:R-:W-:Y:S05]  /*98d0*/  BSYNC B0 ;  /* 0x0000000000007941 */ /* 0x000fea0003800000 */
.L_x_197:
[----:B------:R-:W-:Y:S01]  /*98e0*/  PLOP3.LUT P0, PT, P6, PT, PT, 0x80, 0x8 ;  /* 0x000000000008781c */ /* 0x000fe2000370f070 */
[----:B------:R-:W-:-:S12]  /*98f0*/  BRA `(.L_x_199) ;  /* 0xffffffa400b47947 */ /* 0x000fd8000383ffff */
.L_x_83:
[----:B--2---:R-:W-:-:S04]  /*9900*/  MOV R3, UR5 ;  /* 0x0000000500037c02 */ /* 0x004fc80008000f00 */
[----:B------:R2:W3:Y:S03]  /*9910*/  SYNCS.PHASECHK.TRANS64.TRYWAIT P0, [R3+URZ+0x8], R4 ;  /* 0x00000804030075a7 */ /* 0x0004e600080011ff */
[----:B---3--:R-:W-:Y:S05]  /*9920*/  @!P0 NANOSLEEP.SYNCS 0x989680 ;  /* 0x009896800000895d */ /* 0x008fea0003900000 */
[----:B------:R-:W3:Y:S02]  /*9930*/  @!P0 SYNCS.PHASECHK.TRANS64 P0, [R3+URZ+0x8], R4 ;  /* 0x00000804030085a7 */ /* 0x000ee400080010ff */
[----:B---3--:R-:W-:Y:S05]  /*9940*/  @!P0 BRA `(.L_x_83) ;  /* 0xfffffffc00ec8947 */ /* 0x008fea000383ffff */
[----:B------:R-:W-:Y:S05]  /*9950*/  BRA `(.L_x_82) ;  /* 0xffffffa400b87947 */ /* 0x000fea000383ffff */
.L_x_84:
[----:B-1----:R1:W2:Y:S02]  /*9960*/  SYNCS.PHASECHK.TRANS64.TRYWAIT P0, [R0+URZ+0x180], R5 ;  /* 0x00018005000075a7 */ /* 0x0022a400080011ff */
[----:B--2---:R-:W-:Y:S05]  /*9970*/  @!P0 NANOSLEEP.SYNCS 0x989680 ;  /* 0x009896800000895d */ /* 0x004fea0003900000 */
[----:B------:R-:W2:Y:S02]  /*9980*/  @!P0 SYNCS.PHASECHK.TRANS64 P0, [R0+URZ+0x180], R5 ;  /* 0x00018005000085a7 */ /* 0x000ea400080010ff */
[----:B--2---:R-:W-:Y:S05]  /*9990*/  @!P0 BRA `(.L_x_84) ;  /* 0xfffffffc00f08947 */ /* 0x004fea000383ffff */
[----:B------:R-:W-:Y:S05]  /*99a0*/  BRA `(.L_x_200) ;  /* 0xffffffa800947947 */ /* 0x000fea000383ffff */
.L_x_86:
[----:B------:R-:W-:-:S07]  /*99b0*/  MOV R0, UR23 ;  /* 0x0000001700007c02 */ /* 0x000fce0008000f00 */
.L_x_201:
[----:B-1----:R1:W2:Y:S02]  /*99c0*/  SYNCS.PHASECHK.TRANS64.TRYWAIT P0, [R0+URZ+0x1c0], R5 ;  /* 0x0001c005000075a7 */ /* 0x0022a400080011ff */
[----:B--2---:R-:W-:Y:S05]  /*99d0*/  @!P0 NANOSLEEP.SYNCS 0x989680 ;  /* 0x009896800000895d */ /* 0x004fea0003900000 */
[----:B------:R-:W2:Y:S02]  /*99e0*/  @!P0 SYNCS.PHASECHK.TRANS64 P0, [R0+URZ+0x1c0], R5 ;  /* 0x0001c005000085a7 */ /* 0x000ea400080010ff */
[----:B--2---:R-:W-:Y:S05]  /*99f0*/  @!P0 BRA `(.L_x_201) ;  /* 0xfffffffc00f08947 */ /* 0x004fea000383ffff */
[----:B------:R-:W-:Y:S05]  /*9a00*/  BRA `(.L_x_202) ;  /* 0xffffffa800e07947 */ /* 0x000fea000383ffff */
.L_x_89:
[----:B------:R-:W-:Y:S07]  /*9a10*/  MOV R0, UR5 ;  /* 0x0000000500007c02 */ /* 0x000fee0008000f00 */
.L_x_203:
[----:B-1----:R1:W2:Y:S02]  /*9a20*/  SYNCS.PHASECHK.TRANS64.TRYWAIT P0, [R0+URZ], R5 ;  /* 0x00000005000075a7 */ /* 0x0022a400080011ff */
[----:B--2---:R-:W-:Y:S05]  /*9a30*/  @!P0 NANOSLEEP.SYNCS 0x989680 ;  /* 0x009896800000895d */ /* 0x004fea0003900000 */
[----:B------:R-:W2:Y:S02]  /*9a40*/  @!P0 SYNCS.PHASECHK.TRANS64 P0, [R0+URZ], R5 ;  /* 0x00000005000085a7 */ /* 0x000ea400080010ff */
[----:B--2---:R-:W-:Y:S05]  /*9a50*/  @!P0 BRA `(.L_x_203) ;  /* 0xfffffffc00f08947 */ /* 0x004fea000383ffff */
[----:B------:R-:W-:Y:S05]  /*9a60*/  BRA `(.L_x_88) ;  /* 0xffffffa800f47947 */ /* 0x000fea000383ffff */
.L_x_93:
[----:B-1----:R-:W-:-:S07]  /*9a70*/  MOV R0, UR4 ;  /* 0x0000000400007c02 */ /* 0x002fce0008000f00 */
.L_x_204:
[----:B-1----:R1:W2:Y:S02]  /*9a80*/  SYNCS.PHASECHK.TRANS64.TRYWAIT P0, [R0+URZ], R3 ;  /* 0x00000003000075a7 */ /* 0x0022a400080011ff */
[----:B--2---:R-:W-:Y:S05]  /*9a90*/  @!P0 NANOSLEEP.SYNCS 0x989680 ;  /* 0x009896800000895d */ /* 0x004fea0003900000 */
[----:B------:R-:W2:Y:S02]  /*9aa0*/  @!P0 SYNCS.PHASECHK.TRANS64 P0, [R0+URZ], R3 ;  /* 0x00000003000085a7 */ /* 0x000ea400080010ff */
[----:B--2---:R-:W-:Y:S05]  /*9ab0*/  @!P0 BRA `(.L_x_204) ;  /* 0xfffffffc00f08947 */ /* 0x004fea000383ffff */
[----:B------:R-:W-:Y:S05]  /*9ac0*/  BRA `(.L_x_205) ;  /* 0xffffffac00c07947 */ /* 0x000fea000383ffff */
.L_x_94:
[----:B------:R-:W-:-:S07]  /*9ad0*/  MOV R0, UR5 ;  /* 0x0000000500007c02 */ /* 0x000fce0008000f00 */
.L_x_206:
[----:B-1----:R1:W2:Y:S02]  /*9ae0*/  SYNCS.PHASECHK.TRANS64.TRYWAIT P0, [R0+URZ], R3 ;  /* 0x00000003000075a7 */ /* 0x0022a400080011ff */
[----:B--2---:R-:W-:Y:S05]  /*9af0*/  @!P0 NANOSLEEP.SYNCS 0x989680 ;  /* 0x009896800000895d */ /* 0x004fea0003900000 */
[----:B------:R-:W2:Y:S02]  /*9b00*/  @!P0 SYNCS.PHASECHK.TRANS64 P0, [R0+URZ], R3 ;  /* 0x00000003000085a7 */ /* 0x000ea400080010ff */
[----:B--2---:R-:W-:Y:S05]  /*9b10*/  @!P0 BRA `(.L_x_206) ;  /* 0xfffffffc00f08947 */ /* 0x004fea000383ffff */
[----:B------:R-:W-:Y:S05]  /*9b20*/  BRA `(.L_x_207) ;  /* 0xffffffac00cc7947 */ /* 0x000fea000383ffff */
.L_x_95:
[----:B------:R-:W-:-:S07]  /*9b30*/  MOV R0, UR5 ;  /* 0x0000000500007c02 */ /* 0x000fce0008000f00 */
.L_x_208:
[----:B-1----:R1:W2:Y:S02]  /*9b40*/  SYNCS.PHASECHK.TRANS64.TRYWAIT P0, [R0+URZ], R3 ;  /* 0x00000003000075a7 */ /* 0x0022a400080011ff */
[----:B--2---:R-:W-:Y:S05]  /*9b50*/  @!P0 NANOSLEEP.SYNCS 0x989680 ;  /* 0x009896800000895d */ /* 0x004fea0003900000 */
[----:B------:R-:W2:Y:S02]  /*9b60*/  @!P0 SYNCS.PHASECHK.TRANS64 P0, [R0+URZ], R3 ;  /* 0x00000003000085a7 */ /* 0x000ea400080010ff */
[----:B--2---:R-:W-:Y:S05]  /*9b70*/  @!P0 BRA `(.L_x_208) ;  /* 0xfffffffc00f08947 */ /* 0x004fea000383ffff */
[----:B------:R-:W-:Y:S05]  /*9b80*/  BRA `(.L_x_209) ;  /* 0xffffffac00d87947 */ /* 0x000fea000383ffff */
.L_x_98:
[----:B------:R-:W-:-:S07]  /*9b90*/  MOV R0, UR17 ;  /* 0x0000001100007c02 */ /* 0x000fce0008000f00 */
.L_x_210:
[----:B-1----:R1:W2:Y:S02]  /*9ba0*/  SYNCS.PHASECHK.TRANS64.TRYWAIT P1, [R0+URZ+0x200], R3 ;  /* 0x00020003000075a7 */ /* 0x0022a400080211ff */
[----:B--2---:R-:W-:Y:S05]  /*9bb0*/  @!P1 NANOSLEEP.SYNCS 0x989680 ;  /* 0x009896800000995d */ /* 0x004fea0003900000 */
[----:B------:R-:W2:Y:S02]  /*9bc0*/  @!P1 SYNCS.PHASECHK.TRANS64 P1, [R0+URZ+0x200], R3 ;  /* 0x00020003000095a7 */ /* 0x000ea400080210ff */
[----:B--2---:R-:W-:Y:S05]  /*9bd0*/  @!P1 BRA `(.L_x_210) ;  /* 0xfffffffc00f09947 */ /* 0x004fea000383ffff */
[----:B------:R-:W-:Y:S05]  /*9be0*/  BRA `(.L_x_211) ;  /* 0xffffffb000247947 */ /* 0x000fea000383ffff */
.L_x_103:
[----:B--2---:R2:W3:Y:S02]  /*9bf0*/  SYNCS.PHASECHK.TRANS64.TRYWAIT P0, [R8+URZ+0x180], R5 ;  /* 0x00018005080075a7 */ /* 0x0044e400080011ff */
[----:B---3--:R-:W-:Y:S05]  /*9c00*/  @!P0 NANOSLEEP.SYNCS 0x989680 ;  /* 0x009896800000895d */ /* 0x008fea0003900000 */
[----:B------:R-:W3:Y:S02]  /*9c10*/  @!P0 SYNCS.PHASECHK.TRANS64 P0, [R8+URZ+0x180], R5 ;  /* 0x00018005080085a7 */ /* 0x000ee400080010ff */
[----:B---3--:R-:W-:Y:S05]  /*9c20*/  @!P0 BRA `(.L_x_103) ;  /* 0xfffffffc00f08947 */ /* 0x008fea000383ffff */
[----:B------:R-:W-:Y:S05]  /*9c30*/  BRA `(.L_x_212) ;  /* 0xffffffb400507947 */ /* 0x000fea000383ffff */
.L_x_106:
[----:B------:R-:W-:Y:S07]  /*9c40*/  MOV R0, UR24 ;  /* 0x0000001800007c02 */ /* 0x000fee0008000f00 */
.L_x_213:
[----:B--2---:R2:W3:Y:S02]  /*9c50*/  SYNCS.PHASECHK.TRANS64.TRYWAIT P1, [R0+URZ+0x178], R5 ;  /* 0x00017805000075a7 */ /* 0x0044e400080211ff */
[----:B---3--:R-:W-:Y:S05]  /*9c60*/  @!P1 NANOSLEEP.SYNCS 0x989680 ;  /* 0x009896800000995d */ /* 0x008fea0003900000 */
[----:B------:R-:W3:Y:S02]  /*9c70*/  @!P1 SYNCS.PHASECHK.TRANS64 P1, [R0+URZ+0x178], R5 ;  /* 0x00017805000095a7 */ /* 0x000ee400080210ff */
[----:B---3--:R-:W-:Y:S05]  /*9c80*/  @!P1 BRA `(.L_x_213) ;  /* 0xfffffffc00f09947 */ /* 0x008fea000383ffff */
[----:B------:R-:W-:Y:S05]  /*9c90*/  BRA `(.L_x_105) ;  /* 0xffffffb800c87947 */ /* 0x000fea000383ffff */
.L_x_109:
[----:B------:R-:W-:Y:S07]  /*9ca0*/  MOV R0, UR4 ;  /* 0x0000000400007c02 */ /* 0x000fee0008000f00 */
.L_x_214:
[----:B--2---:R2:W3:Y:S02]  /*9cb0*/  SYNCS.PHASECHK.TRANS64.TRYWAIT P0, [R0+URZ+0x158], R5 ;  /* 0x00015805000075a7 */ /* 0x0044e400080011ff */
[----:B---3--:R-:W-:Y:S05]  /*9cc0*/  @!P0 NANOSLEEP.SYNCS 0x989680 ;  /* 0x009896800000895d */ /* 0x008fea0003900000 */
[----:B------:R-:W3:Y:S02]  /*9cd0*/  @!P0 SYNCS.PHASECHK.TRANS64 P0, [R0+URZ+0x158], R5 ;  /* 0x00015805000085a7 */ /* 0x000ee400080010ff */
[----:B---3--:R-:W-:Y:S05]  /*9ce0*/  @!P0 BRA `(.L_x_214) ;  /* 0xfffffffc00f08947 */ /* 0x008fea000383ffff */
[----:B------:R-:W-:Y:S05]  /*9cf0*/  BRA `(.L_x_215) ;  /* 0xffffffbc00247947 */ /* 0x000fea000383ffff */
.L_x_110:
[----:B------:R-:W-:Y:S07]  /*9d00*/  MOV R5, UR5 ;  /* 0x0000000500057c02 */ /* 0x000fee0008000f00 */
.L_x_216:
[----:B--2---:R2:W3:Y:S02]  /*9d10*/  SYNCS.PHASECHK.TRANS64.TRYWAIT P0, [R5+URZ+0x158], R0 ;  /* 0x00015800050075a7 */ /* 0x0044e400080011ff */
[----:B---3--:R-:W-:Y:S05]  /*9d20*/  @!P0 NANOSLEEP.SYNCS 0x989680 ;  /* 0x009896800000895d */ /* 0x008fea0003900000 */
[----:B------:R-:W3:Y:S02]  /*9d30*/  @!P0 SYNCS.PHASECHK.TRANS64 P0, [R5+URZ+0x158], R0 ;  /* 0x00015800050085a7 */ /* 0x000ee400080010ff */
[----:B---3--:R-:W-:Y:S05]  /*9d40*/  @!P0 BRA `(.L_x_216) ;  /* 0xfffffffc00f08947 */ /* 0x008fea000383ffff */
[----:B------:R-:W-:Y:S05]  /*9d50*/  BRA `(.L_x_217) ;  /* 0xffffffbc00907947 */ /* 0x000fea000383ffff */
.L_x_112:
[----:B------:R-:W-:-:S07]  /*9d60*/  MOV R0, UR4 ;  /* 0x0000000400007c02 */ /* 0x000fce0008000f00 */
.L_x_218:
[----:B--2---:R2:W3:Y:S02]  /*9d70*/  SYNCS.PHASECHK.TRANS64.TRYWAIT P0, [R0+URZ], R3 ;  /* 0x00000003000075a7 */ /* 0x0044e400080011ff */
[----:B---3--:R-:W-:Y:S05]  /*9d80*/  @!P0 NANOSLEEP.SYNCS 0x989680 ;  /* 0x009896800000895d */ /* 0x008fea0003900000 */
[----:B------:R-:W3:Y:S02]  /*9d90*/  @!P0 SYNCS.PHASECHK.TRANS64 P0, [R0+URZ], R3 ;  /* 0x00000003000085a7 */ /* 0x000ee400080010ff */
[----:B---3--:R-:W-:Y:S05]  /*9da0*/  @!P0 BRA `(.L_x_218) ;  /* 0xfffffffc00f08947 */ /* 0x008fea000383ffff */
[----:B------:R-:W-:Y:S05]  /*9db0*/  BRA `(.L_x_219) ;  /* 0xffffffc000287947 */ /* 0x000fea000383ffff */
.L_x_113:
[----:B------:R-:W-:-:S07]  /*9dc0*/  MOV R0, UR5 ;  /* 0x0000000500007c02 */ /* 0x000fce0008000f00 */
.L_x_220:
[----:B--2---:R2:W3:Y:S02]  /*9dd0*/  SYNCS.PHASECHK.TRANS64.TRYWAIT P0, [R0+URZ], R3 ;  /* 0x00000003000075a7 */ /* 0x0044e400080011ff */
[----:B---3--:R-:W-:Y:S05]  /*9de0*/  @!P0 NANOSLEEP.SYNCS 0x989680 ;  /* 0x009896800000895d */ /* 0x008fea0003900000 */
[----:B------:R-:W3:Y:S02]  /*9df0*/  @!P0 SYNCS.PHASECHK.TRANS64 P0, [R0+URZ], R3 ;  /* 0x00000003000085a7 */ /* 0x000ee400080010ff */
[----:B---3--:R-:W-:Y:S05]  /*9e00*/  @!P0 BRA `(.L_x_220) ;  /* 0xfffffffc00f08947 */ /* 0x008fea000383ffff */
[----:B------:R-:W-:Y:S05]  /*9e10*/  BRA `(.L_x_221) ;  /* 0xffffffc000347947 */ /* 0x000fea000383ffff */
.L_x_115:
[----:B-1----:R1:W2:Y:S02]  /*9e20*/  SYNCS.PHASECHK.TRANS64.TRYWAIT P0, [R3+URZ+0x180], R0 ;  /* 0x00018000030075a7 */ /* 0x0022a400080011ff */
[----:B--2---:R-:W-:Y:S05]  /*9e30*/  @!P0 NANOSLEEP.SYNCS 0x989680 ;  /* 0x009896800000895d */ /* 0x004fea0003900000 */
[----:B------:R-:W2:Y:S02]  /*9e40*/  @!P0 SYNCS.PHASECHK.TRANS64 P0, [R3+URZ+0x180], R0 ;  /* 0x00018000030085a7 */ /* 0x000ea400080010ff */
[----:B--2---:R-:W-:Y:S05]  /*9e50*/  @!P0 BRA `(.L_x_115) ;  /* 0xfffffffc00f08947 */ /* 0x004fea000383ffff */
[----:B------:R-:W-:Y:S05]  /*9e60*/  BRA `(.L_x_222) ;  /* 0xffffffc4001c7947 */ /* 0x000fea000383ffff */
.L_x_125:
[----:B-1----:R1:W2:Y:S02]  /*9e70*/  SYNCS.PHASECHK.TRANS64.TRYWAIT P1, [R0+URZ+0x140], R3 ;  /* 0x00014003000075a7 */ /* 0x0022a400080211ff */
[----:B--2---:R-:W-:Y:S05]  /*9e80*/  @!P1 NANOSLEEP.SYNCS 0x989680 ;  /* 0x009896800000995d */ /* 0x004fea0003900000 */
[----:B------:R-:W2:Y:S02]  /*9e90*/  @!P1 SYNCS.PHASECHK.TRANS64 P1, [R0+URZ+0x140], R3 ;  /* 0x00014003000095a7 */ /* 0x000ea400080210ff */
[----:B--2---:R-:W-:Y:S05]  /*9ea0*/  @!P1 BRA `(.L_x_125) ;  /* 0xfffffffc00f09947 */ /* 0x004fea000383ffff */
[----:B------:R-:W-:Y:S05]  /*9eb0*/  BRA `(.L_x_124) ;  /* 0xffffffd000b47947 */ /* 0x000fea000383ffff */
.L_x_127:
[----:B-1----:R1:W4:Y:S02]  /*9ec0*/  SYNCS.PHASECHK.TRANS64.TRYWAIT P0, [R89+URZ+0x1a0], R2 ;  /* 0x0001a002590075a7 */ /* 0x00232400080011ff */
[----:B----4-:R-:W-:Y:S05]  /*9ed0*/  @!P0 NANOSLEEP.SYNCS 0x989680 ;  /* 0x009896800000895d */ /* 0x010fea0003900000 */
[----:B------:R-:W4:Y:S02]  /*9ee0*/  @!P0 SYNCS.PHASECHK.TRANS64 P0, [R89+URZ+0x1a0], R2 ;  /* 0x0001a002590085a7 */ /* 0x000f2400080010ff */
[----:B----4-:R-:W-:Y:S05]  /*9ef0*/  @!P0 BRA `(.L_x_127) ;  /* 0xfffffffc00f08947 */ /* 0x010fea000383ffff */
[----:B------:R-:W-:Y:S05]  /*9f00*/  BRA `(.L_x_126) ;  /* 0xffffffd000ec7947 */ /* 0x000fea000383ffff */
.L_x_138:
[----:B---3--:R3:W4:Y:S02]  /*9f10*/  SYNCS.PHASECHK.TRANS64.TRYWAIT P0, [R3+URZ+0x140], R4 ;  /* 0x00014004030075a7 */ /* 0x00872400080011ff */
[----:B----4-:R-:W-:Y:S05]  /*9f20*/  @!P0 NANOSLEEP.SYNCS 0x989680 ;  /* 0x009896800000895d */ /* 0x010fea0003900000 */
[----:B------:R-:W4:Y:S02]  /*9f30*/  @!P0 SYNCS.PHASECHK.TRANS64 P0, [R3+URZ+0x140], R4 ;  /* 0x00014004030085a7 */ /* 0x000f2400080010ff */
[----:B----4-:R-:W-:Y:S05]  /*9f40*/  @!P0 BRA `(.L_x_138) ;  /* 0xfffffffc00f08947 */ /* 0x010fea000383ffff */
[----:B------:R-:W-:Y:S05]  /*9f50*/  BRA `(.L_x_137) ;  /* 0xffffffdc00dc7947 */ /* 0x000fea000383ffff */
        .weak           $__internal_0_$__cuda_sm10x_tcgen05_guardrail_trap_col_being_dealloced_not_returned_by_alloc
        .type           $__internal_0_$__cuda_sm10x_tcgen05_guardrail_trap_col_being_dealloced_not_returned_by_alloc,@function
        .size           $__internal_0_$__cuda_sm10x_tcgen05_guardrail_trap_col_being_dealloced_not_returned_by_alloc,($__internal_1_$__cuda_sm10x_tcgen05_guardrail_trap_phase_invalid_during_alloc - $__internal_0_$__cuda_sm10x_tcgen05_guardrail_trap_col_being_dealloced_not_returned_by_alloc)
$__internal_0_$__cuda_sm10x_tcgen05_guardrail_trap_col_being_dealloced_not_returned_by_alloc:
[----:B------:R-:W-:Y:S05]  /*9f60*/  BPT.TRAP 0x1 ;  /* 0x000000040000795c */ /* 0x000fea0000300000 */
[----:B------:R-:W-:-:S04]  /*9f70*/  HFMA2 R3, -RZ, RZ, 0, 0 ;  /* 0x00000000ff037431 */ /* 0x000fc800000001ff */
[----:B------:R-:W-:Y:S05]  /*9f80*/  RET.REL.NODEC R2 `(_ZN7cutlass13device_kernelINS_4gemm6kernel13GemmUniversalIN4cute5tupleIJiiiiEEENS1_10collective13CollectiveMmaINS1_35MainloopSm100TmaUmmaWarpSpecializedILi20ELi2ELi4ENS5_IJNS4_1CILi4EEENSA_ILi1EEESC_EEEEENS5_IJNSA_ILi256EEENSA_ILi64EEENSA_ILi32EEEEEENS_10bfloat16_tENS5_IJlSC_lEEESJ_SK_NS4_8TiledMMAINS4_8MMA_AtomIJNS4_26SM100_MMA_F16BF16_2x1SM_SSISJ_SJ_fLi256ELi64ELNS4_4UMMA5MajorE0ELSP_0ELNSO_7ScaleInE0ELSQ_0EEEEEENS4_6LayoutINS5_IJSC_SC_SC_EEENS5_IJNSA_ILi0EEESV_SV_EEEEENS5_IJNS4_10UnderscoreESY_SY_EEEEENS4_18SM100_TMA_2SM_LOADENS4_14ComposedLayoutINS4_7SwizzleILi2ELi4ELi3EEENS4_18smem_ptr_flag_bitsILi16EEENST_INS5_IJNSA_ILi8EEESH_EEENS5_IJSH_SC_EEEEEEEvNS4_8identityENS4_28SM100_TMA_2SM_LOAD_MULTICASTES1B_vS1C_EENS_8epilogue10collective18CollectiveEpilogueINS1F_23Sm100TmaWarpSpecializedILi3ELi2ELi32ELb1ELb0EEEJNS5_IJNSA_ILi128EEESG_SH_EEENS5_IJNST_IS1K_SC_EENST_ISH_SC_EEEEESJ_SK_SJ_SK_NS1F_6fusion15FusionCallbacksIS1J_NS1P_17LinearCombinationISJ_fSJ_fLNS_15FloatRoundStyleE2EEES1L_S1O_JEEENS4_5SM1004TMEM4LOAD26SM100_TMEM_LOAD_32dp32b32xENS4_13SM90_TMA_LOADES1B_NS4_39AutoVectorizingCopyWithAssumedAlignmentILi128EEENS4_14SM90_TMA_STOREES1B_S21_S21_EEEvvEEEEvNT_6ParamsE) ;  /* 0xffffff60021c7950 */ /* 0x000fea0003c3ffff */
        .weak           $__internal_1_$__cuda_sm10x_tcgen05_guardrail_trap_phase_invalid_during_alloc
        .type           $__internal_1_$__cuda_sm10x_tcgen05_guardrail_trap_phase_invalid_during_alloc,@function
        .size           $__internal_1_$__cuda_sm10x_tcgen05_guardrail_trap_phase_invalid_during_alloc,($__internal_2_$__cuda_sm10x_tcgen05_guardrail_trap_unallocated_columns_being_dealloced - $__internal_1_$__cuda_sm10x_tcgen05_guardrail_trap_phase_invalid_during_alloc)
$__internal_1_$__cuda_sm10x_tcgen05_guardrail_trap_phase_invalid_during_alloc:
[----:B------:R-:W-:Y:S05]  /*9f90*/  BPT.TRAP 0x1 ;  /* 0x000000040000795c */ /* 0x000fea0000300000 */
[----:B------:R-:W-:-:S04]  /*9fa0*/  MOV R5, 0x0 ;  /* 0x0000000000057802 */ /* 0x000fc80000000f00 */
[----:B------:R-:W-:Y:S05]  /*9fb0*/  RET.REL.NODEC R4 `(_ZN7cutlass13device_kernelINS_4gemm6kernel13GemmUniversalIN4cute5tupleIJiiiiEEENS1_10collective13CollectiveMmaINS1_35MainloopSm100TmaUmmaWarpSpecializedILi20ELi2ELi4ENS5_IJNS4_1CILi4EEENSA_ILi1EEESC_EEEEENS5_IJNSA_ILi256EEENSA_ILi64EEENSA_ILi32EEEEEENS_10bfloat16_tENS5_IJlSC_lEEESJ_SK_NS4_8TiledMMAINS4_8MMA_AtomIJNS4_26SM100_MMA_F16BF16_2x1SM_SSISJ_SJ_fLi256ELi64ELNS4_4UMMA5MajorE0ELSP_0ELNSO_7ScaleInE0ELSQ_0EEEEEENS4_6LayoutINS5_IJSC_SC_SC_EEENS5_IJNSA_ILi0EEESV_SV_EEEEENS5_IJNS4_10UnderscoreESY_SY_EEEEENS4_18SM100_TMA_2SM_LOADENS4_14ComposedLayoutINS4_7SwizzleILi2ELi4ELi3EEENS4_18smem_ptr_flag_bitsILi16EEENST_INS5_IJNSA_ILi8EEESH_EEENS5_IJSH_SC_EEEEEEEvNS4_8identityENS4_28SM100_TMA_2SM_LOAD_MULTICASTES1B_vS1C_EENS_8epilogue10collective18CollectiveEpilogueINS1F_23Sm100TmaWarpSpecializedILi3ELi2ELi32ELb1ELb0EEEJNS5_IJNSA_ILi128EEESG_SH_EEENS5_IJNST_IS1K_SC_EENST_ISH_SC_EEEEESJ_SK_SJ_SK_NS1F_6fusion15FusionCallbacksIS1J_NS1P_17LinearCombinationISJ_fSJ_fLNS_15FloatRoundStyleE2EEES1L_S1O_JEEENS4_5SM1004TMEM4LOAD26SM100_TMEM_LOAD_32dp32b32xENS4_13SM90_TMA_LOADES1B_NS4_39AutoVectorizingCopyWithAssumedAlignmentILi128EEENS4_14SM90_TMA_STOREES1B_S21_S21_EEEvvEEEEvNT_6ParamsE) ;  /* 0xffffff6004107950 */ /* 0x000fea0003c3ffff */
        .weak           $__internal_2_$__cuda_sm10x_tcgen05_guardrail_trap_unallocated_columns_being_dealloced
        .type           $__internal_2_$__cuda_sm10x_tcgen05_guardrail_trap_unallocated_columns_being_dealloced,@function
        .size           $__internal_2_$__cuda_sm10x_tcgen05_guardrail_trap_unallocated_columns_being_dealloced,(.L_x_224 - $__internal_2_$__cuda_sm10x_tcgen05_guardrail_trap_unallocated_columns_being_dealloced)
$__internal_2_$__cuda_sm10x_tcgen05_guardrail_trap_unallocated_columns_being_dealloced:
[----:B------:R-:W-:Y:S05]  /*9fc0*/  BPT.TRAP 0x1 ;  /* 0x000000040000795c */ /* 0x000fea0000300000 */
[----:B------:R-:W-:-:S04]  /*9fd0*/  HFMA2 R3, -RZ, RZ, 0, 0 ;  /* 0x00000000ff037431 */ /* 0x000fc800000001ff */
[----:B------:R-:W-:Y:S05]  /*9fe0*/  RET.REL.NODEC R2 `(_ZN7cutlass13device_kernelINS_4gemm6kernel13GemmUniversalIN4cute5tupleIJiiiiEEENS1_10collective13CollectiveMmaINS1_35MainloopSm100TmaUmmaWarpSpecializedILi20ELi2ELi4ENS5_IJNS4_1CILi4EEENSA_ILi1EEESC_EEEEENS5_IJNSA_ILi256EEENSA_ILi64EEENSA_ILi32EEEEEENS_10bfloat16_tENS5_IJlSC_lEEESJ_SK_NS4_8TiledMMAINS4_8MMA_AtomIJNS4_26SM100_MMA_F16BF16_2x1SM_SSISJ_SJ_fLi256ELi64ELNS4_4UMMA5MajorE0ELSP_0ELNSO_7ScaleInE0ELSQ_0EEEEEENS4_6LayoutINS5_IJSC_SC_SC_EEENS5_IJNSA_ILi0EEESV_SV_EEEEENS5_IJNS4_10UnderscoreESY_SY_EEEEENS4_18SM100_TMA_2SM_LOADENS4_14ComposedLayoutINS4_7SwizzleILi2ELi4ELi3EEENS4_18smem_ptr_flag_bitsILi16EEENST_INS5_IJNSA_ILi8EEESH_EEENS5_IJSH_SC_EEEEEEEvNS4_8identityENS4_28SM100_TMA_2SM_LOAD_MULTICASTES1B_vS1C_EENS_8epilogue10collective18CollectiveEpilogueINS1F_23Sm100TmaWarpSpecializedILi3ELi2ELi32ELb1ELb0EEEJNS5_IJNSA_ILi128EEESG_SH_EEENS5_IJNST_IS1K_SC_EENST_ISH_SC_EEEEESJ_SK_SJ_SK_NS1F_6fusion15FusionCallbacksIS1J_NS1P_17LinearCombinationISJ_fSJ_fLNS_15FloatRoundStyleE2EEES1L_S1O_JEEENS4_5SM1004TMEM4LOAD26SM100_TMEM_LOAD_32dp32b32xENS4_13SM90_TMA_LOADES1B_NS4_39AutoVectorizingCopyWithAssumedAlignmentILi128EEENS4_14SM90_TMA_STOREES1B_S21_S21_EEEvvEEEEvNT_6ParamsE) ;  /* 0xffffff6002047950 */ /* 0x000fea0003c3ffff */
.L_x_223:
[----:B------:R-:W-:-:S00]  /*9ff0*/  BRA `(.L_x_223) ;  /* 0xfffffffc00fc7947 */ /* 0x000fc0000383ffff */
[----:B------:R-:W-:-:S00]  /*a000*/  NOP ;  /* 0x0000000000007918 */ /* 0x000fc00000000000 */
[----:B------:R-:W-:-:S00]  /*a010*/  NOP ;  /* 0x0000000000007918 */ /* 0x000fc00000000000 */
[----:B------:R-:W-:-:S00]  /*a020*/  NOP ;  /* 0x0000000000007918 */ /* 0x000fc00000000000 */
[----:B------:R-:W-:-:S00]  /*a030*/  NOP ;  /* 0x0000000000007918 */ /* 0x000fc00000000000 */
[----:B------:R-:W-:-:S00]  /*a040*/  NOP ;  /* 0x0000000000007918 */ /* 0x000fc00000000000 */
[----:B------:R-:W-:-:S00]  /*a050*/  NOP ;  /* 0x0000000000007918 */ /* 0x000fc00000000000 */
[----:B------:R-:W-:-:S00]  /*a060*/  NOP ;  /* 0x0000000000007918 */ /* 0x000fc00000000000 */
[----:B------:R-:W-:-:S00]  /*a070*/  NOP ;  /* 0x0000000000007918 */ /* 0x000fc00000000000 */
.L_x_224:


//--------------------- .nv.global.init           --------------------------
	.section	.nv.global.init,"aw",@progbits
.nv.global.init:
	.type		$str$27,@object
	.size		$str$27,($str$28 - $str$27)
$str$27:
        /*0000*/ 	.byte	0x28, 0x61, 0x64, 0x64, 0x72, 0x65, 0x73, 0x73, 0x20, 0x26, 0x20, 0x6d, 0x61, 0x73, 0x6b, 0x29
        /*0010*/ 	.byte	0x20, 0x3d, 0x3d, 0x20, 0x30, 0x00
	.type		$str$28,@object
	.size		$str$28,($str$26 - $str$28)
$str$28:
        /*0016*/ 	.byte	0x2f, 0x74, 0x6d, 0x70, 0x2f, 0x63, 0x75, 0x74, 0x6c, 0x61, 0x73, 0x73, 0x5f, 0x73, 0x77, 0x65
        /*0026*/ 	.byte	0x65, 0x70, 0x5f, 0x73, 0x72, 0x63, 0x2f, 0x69, 0x6e, 0x63, 0x6c, 0x75, 0x64, 0x65, 0x2f, 0x63
        /*0036*/ 	.byte	0x75, 0x74, 0x65, 0x2f, 0x70, 0x6f, 0x69, 0x6e, 0x74, 0x65, 0x72, 0x5f, 0x66, 0x6c, 0x61, 0x67
        /*0046*/ 	.byte	0x67, 0x65, 0x64, 0x2e, 0x68, 0x70, 0x70, 0x00
	.type		$str$26,@object
	.size		$str$26,($str$25 - $str$26)
$str$26:
        /*004e*/ 	.byte	0x2f, 0x74, 0x6d, 0x70, 0x2f, 0x63, 0x75, 0x74, 0x6c, 0x61, 0x73, 0x73, 0x5f, 0x73, 0x77, 0x65
        /*005e*/ 	.byte	0x65, 0x70, 0x5f, 0x73, 0x72, 0x63, 0x2f, 0x69, 0x6e, 0x63, 0x6c, 0x75, 0x64, 0x65, 0x2f, 0x63
        /*006e*/ 	.byte	0x75, 0x74, 0x65, 0x2f, 0x61, 0x74, 0x6f, 0x6d, 0x2f, 0x63, 0x6f, 0x70, 0x79, 0x5f, 0x74, 0x72
        /*007e*/ 	.byte	0x61, 0x69, 0x74, 0x73, 0x5f, 0x73, 0x6d, 0x31, 0x30, 0x30, 0x2e, 0x68, 0x70, 0x70, 0x00
	.type		$str$25,@object
	.size		$str$25,(__unnamed_1 - $str$25)
$str$25:
        /*008d*/ 	.byte	0x28, 0x28, 0x75, 0x69, 0x6e, 0x74, 0x33, 0x32, 0x5f, 0x74, 0x28, 0x74, 0x68, 0x72, 0x65, 0x61
        /*009d*/ 	.byte	0x64, 0x49, 0x64, 0x78, 0x2e, 0x78, 0x29, 0x20, 0x2f, 0x20, 0x33, 0x32, 0x29, 0x20, 0x25, 0x20
        /*00ad*/ 	.byte	0x34, 0x29, 0x20, 0x3d, 0x3d, 0x20, 0x28, 0x28, 0x28, 0x74, 0x6d, 0x65, 0x6d, 0x5f, 0x61, 0x64
        /*00bd*/ 	.byte	0x64, 0x72, 0x20, 0x3e, 0x3e, 0x20, 0x31, 0x36, 0x29, 0x20, 0x2f, 0x20, 0x33, 0x32, 0x29, 0x20
        /*00cd*/ 	.byte	0x25, 0x20, 0x34, 0x29, 0x00
	.type		__unnamed_1,@object
	.size		__unnamed_1,(__unnamed_2 - __unnamed_1)
__unnamed_1:
        /*00d2*/ 	.byte	0x61, 0x75, 0x74, 0x6f, 0x20, 0x63, 0x75, 0x74, 0x65, 0x3a, 0x3a, 0x61, 0x73, 0x5f, 0x70, 0x6f
        /* <DEDUP_REMOVED lines=24> */
        /*0262*/ 	.byte	0x34, 0x30, 0x39, 0x36, 0x3e, 0x3e, 0x3e, 0x3e, 0x5d, 0x00
	.type		__unnamed_2,@object
	.size		__unnamed_2,(.L_2 - __unnamed_2)
__unnamed_2:
        /* <DEDUP_REMOVED lines=42> */
        /*050c*/ 	.byte	0x3e, 0x3e, 0x5d, 0x00
.L_2:


//--------------------- .nv.shared._ZN7cutlass13device_kernelINS_4gemm6kernel13GemmUniversalIN4cute5tupleIJiiiiEEENS1_10collective13CollectiveMmaINS1_35MainloopSm100TmaUmmaWarpSpecializedILi20ELi2ELi4ENS5_IJNS4_1CILi4EEENSA_ILi1EEESC_EEEEENS5_IJNSA_ILi256EEENSA_ILi64EEENSA_ILi32EEEEEENS_10bfloat16_tENS5_IJlSC_lEEESJ_SK_NS4_8TiledMMAINS4_8MMA_AtomIJNS4_26SM100_MMA_F16BF16_2x1SM_SSISJ_SJ_fLi256ELi64ELNS4_4UMMA5MajorE0ELSP_0ELNSO_7ScaleInE0ELSQ_0EEEEEENS4_6LayoutINS5_IJSC_SC_SC_EEENS5_IJNSA_ILi0EEESV_SV_EEEEENS5_IJNS4_10UnderscoreESY_SY_EEEEENS4_18SM100_TMA_2SM_LOADENS4_14ComposedLayoutINS4_7SwizzleILi2ELi4ELi3EEENS4_18smem_ptr_flag_bitsILi16EEENST_INS5_IJNSA_ILi8EEESH_EEENS5_IJSH_SC_EEEEEEEvNS4_8identityENS4_28SM100_TMA_2SM_LOAD_MULTICASTES1B_vS1C_EENS_8epilogue10collective18CollectiveEpilogueINS1F_23Sm100TmaWarpSpecializedILi3ELi2ELi32ELb1ELb0EEEJNS5_IJNSA_ILi128EEESG_SH_EEENS5_IJNST_IS1K_SC_EENST_ISH_SC_EEEEESJ_SK_SJ_SK_NS1F_6fusion15FusionCallbacksIS1J_NS1P_17LinearCombinationISJ_fSJ_fLNS_15FloatRoundStyleE2EEES1L_S1O_JEEENS4_5SM1004TMEM4LOAD26SM100_TMEM_LOAD_32dp32b32xENS4_13SM90_TMA_LOADES1B_NS4_39AutoVectorizingCopyWithAssumedAlignmentILi128EEENS4_14SM90_TMA_STOREES1B_S21_S21_EEEvvEEEEvNT_6ParamsE --------------------------
	.section	.nv.shared._ZN7cutlass13device_kernelINS_4gemm6kernel13GemmUniversalIN4cute5tupleIJiiiiEEENS1_10collective13CollectiveMmaINS1_35MainloopSm100TmaUmmaWarpSpecializedILi20ELi2ELi4ENS5_IJNS4_1CILi4EEENSA_ILi1EEESC_EEEEENS5_IJNSA_ILi256EEENSA_ILi64EEENSA_ILi32EEEEEENS_10bfloat16_tENS5_IJlSC_lEEESJ_SK_NS4_8TiledMMAINS4_8MMA_AtomIJNS4_26SM100_MMA_F16BF16_2x1SM_SSISJ_SJ_fLi256ELi64ELNS4_4UMMA5MajorE0ELSP_0ELNSO_7ScaleInE0ELSQ_0EEEEEENS4_6LayoutINS5_IJSC_SC_SC_EEENS5_IJNSA_ILi0EEESV_SV_EEEEENS5_IJNS4_10UnderscoreESY_SY_EEEEENS4_18SM100_TMA_2SM_LOADENS4_14ComposedLayoutINS4_7SwizzleILi2ELi4ELi3EEENS4_18smem_ptr_flag_bitsILi16EEENST_INS5_IJNSA_ILi8EEESH_EEENS5_IJSH_SC_EEEEEEEvNS4_8identityENS4_28SM100_TMA_2SM_LOAD_MULTICASTES1B_vS1C_EENS_8epilogue10collective18CollectiveEpilogueINS1F_23Sm100TmaWarpSpecializedILi3ELi2ELi32ELb1ELb0EEEJNS5_IJNSA_ILi128EEESG_SH_EEENS5_IJNST_IS1K_SC_EENST_ISH_SC_EEEEESJ_SK_SJ_SK_NS1F_6fusion15FusionCallbacksIS1J_NS1P_17LinearCombinationISJ_fSJ_fLNS_15FloatRoundStyleE2EEES1L_S1O_JEEENS4_5SM1004TMEM4LOAD26SM100_TMEM_LOAD_32dp32b32xENS4_13SM90_TMA_LOADES1B_NS4_39AutoVectorizingCopyWithAssumedAlignmentILi128EEENS4_14SM90_TMA_STOREES1B_S21_S21_EEEvvEEEEvNT_6ParamsE,"aw",@nobits
	.sectionflags	@""
	.align	16
	.zero		1024


//--------------------- .nv.shared.reserved.0     --------------------------
	.section	.nv.shared.reserved.0,"aw",@nobits
	.weak		__nv_reservedSMEM_offset_0_alias
	.size		__nv_reservedSMEM_offset_0_alias, 0, 64
	.other		__nv_reservedSMEM_offset_0_alias,@"STO_CUDA_RESERVED_SHARED STV_DEFAULT"
__nv_reservedSMEM_offset_0_alias:
	.zero		0
.nv.shared.reserved.0:
	.zero		64
	.weak		__nv_reservedSMEM_tcgen05_partition
	.type		__nv_reservedSMEM_tcgen05_partition,@object
	.size		__nv_reservedSMEM_tcgen05_partition,(.L_0 - __nv_reservedSMEM_tcgen05_partition)
__nv_reservedSMEM_tcgen05_partition:
	.zero		32
.L_0:


//--------------------- .nv.global                --------------------------
	.section	.nv.global,"aw",@nobits
.nv.global:
	.type		_ZN40_INTERNAL_62529136_4_k_cu_3a5a85a7_302114cute1_E,@object
	.size		_ZN40_INTERNAL_62529136_4_k_cu_3a5a85a7_302114cute1_E,(_ZN40_INTERNAL_62529136_4_k_cu_3a5a85a7_302114cuda3std3__45__cpo6cbeginE - _ZN40_INTERNAL_62529136_4_k_cu_3a5a85a7_302114cute1_E)
_ZN40_INTERNAL_62529136_4_k_cu_3a5a85a7_302114cute1_E:
	.zero		1
	.type		_ZN40_INTERNAL_62529136_4_k_cu_3a5a85a7_302114cuda3std3__45__cpo6cbeginE,@object
	.size		_ZN40_INTERNAL_62529136_4_k_cu_3a5a85a7_302114cuda3std3__45__cpo6cbeginE,(_ZN40_INTERNAL_62529136_4_k_cu_3a5a85a7_302114cuda3std3__48in_placeE - _ZN40_INTERNAL_62529136_4_k_cu_3a5a85a7_302114cuda3std3__45__cpo6cbeginE)
_ZN40_INTERNAL_62529136_4_k_cu_3a5a85a7_302114cuda3std3__45__cpo6cbeginE:
	.zero		1
	.type		_ZN40_INTERNAL_62529136_4_k_cu_3a5a85a7_302114cuda3std3__48in_placeE,@object
	.size		_ZN40_INTERNAL_62529136_4_k_cu_3a5a85a7_302114cuda3std3__48in_placeE,(_ZN40_INTERNAL_62529136_4_k_cu_3a5a85a7_302114cuda3std6ranges3__45__cpo9iter_moveE - _ZN40_INTERNAL_62529136_4_k_cu_3a5a85a7_302114cuda3std3__48in_placeE)
_ZN40_INTERNAL_62529136_4_k_cu_3a5a85a7_302114cuda3std3__48in_placeE:
	.zero		1
	.type		_ZN40_INTERNAL_62529136_4_k_cu_3a5a85a7_302114cuda3std6ranges3__45__cpo9iter_moveE,@object
	.size		_ZN40_INTERNAL_62529136_4_k_cu_3a5a85a7_302114cuda3std6ranges3__45__cpo9iter_moveE,(_ZN40_INTERNAL_62529136_4_k_cu_3a5a85a7_302114cuda3std3__45__cpo5beginE - _ZN40_INTERNAL_62529136_4_k_cu_3a5a85a7_302114cuda3std6ranges3__45__cpo9iter_moveE)
_ZN40_INTERNAL_62529136_4_k_cu_3a5a85a7_302114cuda3std6ranges3__45__cpo9iter_moveE:
	.zero		1
	.type		_ZN40_INTERNAL_62529136_4_k_cu_3a5a85a7_302114cuda3std3__45__cpo5beginE,@object
	.size		_ZN40_INTERNAL_62529136_4_k_cu_3a5a85a7_302114cuda3std3__45__cpo5beginE,(_ZN40_INTERNAL_62529136_4_k_cu_3a5a85a7_302114cuda3std3__442_GLOBAL__N__62529136_4_k_cu_3a5a85a7_302116ignoreE - _ZN40_INTERNAL_62529136_4_k_cu_3a5a85a7_302114cuda3std3__45__cpo5beginE)
_ZN40_INTERNAL_62529136_4_k_cu_3a5a85a7_302114cuda3std3__45__cpo5beginE:
	.zero		1
	.type		_ZN40_INTERNAL_62529136_4_k_cu_3a5a85a7_302114cuda3std3__442_GLOBAL__N__62529136_4_k_cu_3a5a85a7_302116ignoreE,@object
	.size		_ZN40_INTERNAL_62529136_4_k_cu_3a5a85a7_302114cuda3std3__442_GLOBAL__N__62529136_4_k_cu_3a5a85a7_302116ignoreE,(_ZN40_INTERNAL_62529136_4_k_cu_3a5a85a7_302114cute7productE - _ZN40_INTERNAL_62529136_4_k_cu_3a5a85a7_302114cuda3std3__442_GLOBAL__N__62529136_4_k_cu_3a5a85a7_302116ignoreE)
_ZN40_INTERNAL_62529136_4_k_cu_3a5a85a7_302114cuda3std3__442_GLOBAL__N__62529136_4_k_cu_3a5a85a7_302116ignoreE:
	.zero		1
	.type		_ZN40_INTERNAL_62529136_4_k_cu_3a5a85a7_302114cute7productE,@object
	.size		_ZN40_INTERNAL_62529136_4_k_cu_3a5a85a7_302114cute7productE,(_ZN40_INTERNAL_62529136_4_k_cu_3a5a85a7_302114cuda3std3__45__cpo3endE - _ZN40_INTERNAL_62529136_4_k_cu_3a5a85a7_302114cute7productE)
_ZN40_INTERNAL_62529136_4_k_cu_3a5a85a7_302114cute7productE:
	.zero		1
	.type		_ZN40_INTERNAL_62529136_4_k_cu_3a5a85a7_302114cuda3std3__45__cpo3endE,@object
	.size		_ZN40_INTERNAL_62529136_4_k_cu_3a5a85a7_302114cuda3std3__45__cpo3endE,(_ZN40_INTERNAL_62529136_4_k_cu_3a5a85a7_302114cuda3std3__419piecewise_constructE - _ZN40_INTERNAL_62529136_4_k_cu_3a5a85a7_302114cuda3std3__45__cpo3endE)
_ZN40_INTERNAL_62529136_4_k_cu_3a5a85a7_302114cuda3std3__45__cpo3endE:
	.zero		1
	.type		_ZN40_INTERNAL_62529136_4_k_cu_3a5a85a7_302114cuda3std3__419piecewise_constructE,@object
	.size		_ZN40_INTERNAL_62529136_4_k_cu_3a5a85a7_302114cuda3std3__419piecewise_constructE,(_ZN40_INTERNAL_62529136_4_k_cu_3a5a85a7_302114cuda3std3__45__cpo4cendE - _ZN40_INTERNAL_62529136_4_k_cu_3a5a85a7_302114cuda3std3__419piecewise_constructE)
_ZN40_INTERNAL_62529136_4_k_cu_3a5a85a7_302114cuda3std3__419piecewise_constructE:
	.zero		1
	.type		_ZN40_INTERNAL_62529136_4_k_cu_3a5a85a7_302114cuda3std3__45__cpo4cendE,@object
	.size		_ZN40_INTERNAL_62529136_4_k_cu_3a5a85a7_302114cuda3std3__45__cpo4cendE,(_ZN40_INTERNAL_62529136_4_k_cu_3a5a85a7_302114cuda3std6ranges3__45__cpo4swapE - _ZN40_INTERNAL_62529136_4_k_cu_3a5a85a7_302114cuda3std3__45__cpo4cendE)
_ZN40_INTERNAL_62529136_4_k_cu_3a5a85a7_302114cuda3std3__45__cpo4cendE:
	.zero		1
	.type		_ZN40_INTERNAL_62529136_4_k_cu_3a5a85a7_302114cuda3std6ranges3__45__cpo4swapE,@object
	.size		_ZN40_INTERNAL_62529136_4_k_cu_3a5a85a7_302114cuda3std6ranges3__45__cpo4swapE,(.L_10 - _ZN40_INTERNAL_62529136_4_k_cu_3a5a85a7_302114cuda3std6ranges3__45__cpo4swapE)
_ZN40_INTERNAL_62529136_4_k_cu_3a5a85a7_302114cuda3std6ranges3__45__cpo4swapE:
	.zero		1
.L_10:


//--------------------- .nv.constant0._ZN7cutlass13device_kernelINS_4gemm6kernel13GemmUniversalIN4cute5tupleIJiiiiEEENS1_10collective13CollectiveMmaINS1_35MainloopSm100TmaUmmaWarpSpecializedILi20ELi2ELi4ENS5_IJNS4_1CILi4EEENSA_ILi1EEESC_EEEEENS5_IJNSA_ILi256EEENSA_ILi64EEENSA_ILi32EEEEEENS_10bfloat16_tENS5_IJlSC_lEEESJ_SK_NS4_8TiledMMAINS4_8MMA_AtomIJNS4_26SM100_MMA_F16BF16_2x1SM_SSISJ_SJ_fLi256ELi64ELNS4_4UMMA5MajorE0ELSP_0ELNSO_7ScaleInE0ELSQ_0EEEEEENS4_6LayoutINS5_IJSC_SC_SC_EEENS5_IJNSA_ILi0EEESV_SV_EEEEENS5_IJNS4_10UnderscoreESY_SY_EEEEENS4_18SM100_TMA_2SM_LOADENS4_14ComposedLayoutINS4_7SwizzleILi2ELi4ELi3EEENS4_18smem_ptr_flag_bitsILi16EEENST_INS5_IJNSA_ILi8EEESH_EEENS5_IJSH_SC_EEEEEEEvNS4_8identityENS4_28SM100_TMA_2SM_LOAD_MULTICASTES1B_vS1C_EENS_8epilogue10collective18CollectiveEpilogueINS1F_23Sm100TmaWarpSpecializedILi3ELi2ELi32ELb1ELb0EEEJNS5_IJNSA_ILi128EEESG_SH_EEENS5_IJNST_IS1K_SC_EENST_ISH_SC_EEEEESJ_SK_SJ_SK_NS1F_6fusion15FusionCallbacksIS1J_NS1P_17LinearCombinationISJ_fSJ_fLNS_15FloatRoundStyleE2EEES1L_S1O_JEEENS4_5SM1004TMEM4LOAD26SM100_TMEM_LOAD_32dp32b32xENS4_13SM90_TMA_LOADES1B_NS4_39AutoVectorizingCopyWithAssumedAlignmentILi128EEENS4_14SM90_TMA_STOREES1B_S21_S21_EEEvvEEEEvNT_6ParamsE --------------------------
	.section	.nv.constant0._ZN7cutlass13device_kernelINS_4gemm6kernel13GemmUniversalIN4cute5tupleIJiiiiEEENS1_10collective13CollectiveMmaINS1_35MainloopSm100TmaUmmaWarpSpecializedILi20ELi2ELi4ENS5_IJNS4_1CILi4EEENSA_ILi1EEESC_EEEEENS5_IJNSA_ILi256EEENSA_ILi64EEENSA_ILi32EEEEEENS_10bfloat16_tENS5_IJlSC_lEEESJ_SK_NS4_8TiledMMAINS4_8MMA_AtomIJNS4_26SM100_MMA_F16BF16_2x1SM_SSISJ_SJ_fLi256ELi64ELNS4_4UMMA5MajorE0ELSP_0ELNSO_7ScaleInE0ELSQ_0EEEEEENS4_6LayoutINS5_IJSC_SC_SC_EEENS5_IJNSA_ILi0EEESV_SV_EEEEENS5_IJNS4_10UnderscoreESY_SY_EEEEENS4_18SM100_TMA_2SM_LOADENS4_14ComposedLayoutINS4_7SwizzleILi2ELi4ELi3EEENS4_18smem_ptr_flag_bitsILi16EEENST_INS5_IJNSA_ILi8EEESH_EEENS5_IJSH_SC_EEEEEEEvNS4_8identityENS4_28SM100_TMA_2SM_LOAD_MULTICASTES1B_vS1C_EENS_8epilogue10collective18CollectiveEpilogueINS1F_23Sm100TmaWarpSpecializedILi3ELi2ELi32ELb1ELb0EEEJNS5_IJNSA_ILi128EEESG_SH_EEENS5_IJNST_IS1K_SC_EENST_ISH_SC_EEEEESJ_SK_SJ_SK_NS1F_6fusion15FusionCallbacksIS1J_NS1P_17LinearCombinationISJ_fSJ_fLNS_15FloatRoundStyleE2EEES1L_S1O_JEEENS4_5SM1004TMEM4LOAD26SM100_TMEM_LOAD_32dp32b32xENS4_13SM90_TMA_LOADES1B_NS4_39AutoVectorizingCopyWithAssumedAlignmentILi128EEENS4_14SM90_TMA_STOREES1B_S21_S21_EEEvvEEEEvNT_6ParamsE,"a",@progbits
	.sectionflags	@""
	.align	4
.nv.constant0._ZN7cutlass13device_kernelINS_4gemm6kernel13GemmUniversalIN4cute5tupleIJiiiiEEENS1_10collective13CollectiveMmaINS1_35MainloopSm100TmaUmmaWarpSpecializedILi20ELi2ELi4ENS5_IJNS4_1CILi4EEENSA_ILi1EEESC_EEEEENS5_IJNSA_ILi256EEENSA_ILi64EEENSA_ILi32EEEEEENS_10bfloat16_tENS5_IJlSC_lEEESJ_SK_NS4_8TiledMMAINS4_8MMA_AtomIJNS4_26SM100_MMA_F16BF16_2x1SM_SSISJ_SJ_fLi256ELi64ELNS4_4UMMA5MajorE0ELSP_0ELNSO_7ScaleInE0ELSQ_0EEEEEENS4_6LayoutINS5_IJSC_SC_SC_EEENS5_IJNSA_ILi0EEESV_SV_EEEEENS5_IJNS4_10UnderscoreESY_SY_EEEEENS4_18SM100_TMA_2SM_LOADENS4_14ComposedLayoutINS4_7SwizzleILi2ELi4ELi3EEENS4_18smem_ptr_flag_bitsILi16EEENST_INS5_IJNSA_ILi8EEESH_EEENS5_IJSH_SC_EEEEEEEvNS4_8identityENS4_28SM100_TMA_2SM_LOAD_MULTICASTES1B_vS1C_EENS_8epilogue10collective18CollectiveEpilogueINS1F_23Sm100TmaWarpSpecializedILi3ELi2ELi32ELb1ELb0EEEJNS5_IJNSA_ILi128EEESG_SH_EEENS5_IJNST_IS1K_SC_EENST_ISH_SC_EEEEESJ_SK_SJ_SK_NS1F_6fusion15FusionCallbacksIS1J_NS1P_17LinearCombinationISJ_fSJ_fLNS_15FloatRoundStyleE2EEES1L_S1O_JEEENS4_5SM1004TMEM4LOAD26SM100_TMEM_LOAD_32dp32b32xENS4_13SM90_TMA_LOADES1B_NS4_39AutoVectorizingCopyWithAssumedAlignmentILi128EEENS4_14SM90_TMA_STOREES1B_S21_S21_EEEvvEEEEvNT_6ParamsE:
	.zero		2944


//--------------------- SYMBOLS --------------------------

	.type		.nv.reservedSmem.offset0,@object
	.size		.nv.reservedSmem.offset0,0x4
	.type		.nv.reservedSmem.cap,@object
	.size		.nv.reservedSmem.cap,0x4
	.type		__assertfail,@function
